//
// Generated by NVIDIA NVVM Compiler
//
// Compiler Build ID: CL-36424714
// Cuda compilation tools, release 13.0, V13.0.88
// Based on NVVM 20.0.0
//

.version 9.0
.target sm_100
.address_size 64

	// .globl	_Z12dtpmv_kernelccciPdS_S_

.visible .entry _Z12dtpmv_kernelccciPdS_S_(
	.param .u8 _Z12dtpmv_kernelccciPdS_S__param_0,
	.param .u8 _Z12dtpmv_kernelccciPdS_S__param_1,
	.param .u8 _Z12dtpmv_kernelccciPdS_S__param_2,
	.param .u32 _Z12dtpmv_kernelccciPdS_S__param_3,
	.param .u64 .ptr .align 1 _Z12dtpmv_kernelccciPdS_S__param_4,
	.param .u64 .ptr .align 1 _Z12dtpmv_kernelccciPdS_S__param_5,
	.param .u64 .ptr .align 1 _Z12dtpmv_kernelccciPdS_S__param_6
)
{
	.reg .pred 	%p<44>;
	.reg .b16 	%rs<3>;
	.reg .b32 	%r<336>;
	.reg .b64 	%rd<161>;
	.reg .b64 	%fd<350>;

	ld.param.s8 	%rs1, [_Z12dtpmv_kernelccciPdS_S__param_0];
	ld.param.s8 	%rs2, [_Z12dtpmv_kernelccciPdS_S__param_1];
	ld.param.u32 	%r75, [_Z12dtpmv_kernelccciPdS_S__param_3];
	ld.param.u64 	%rd16, [_Z12dtpmv_kernelccciPdS_S__param_4];
	ld.param.u64 	%rd17, [_Z12dtpmv_kernelccciPdS_S__param_5];
	ld.param.u64 	%rd15, [_Z12dtpmv_kernelccciPdS_S__param_6];
	cvta.to.global.u64 	%rd1, %rd17;
	cvta.to.global.u64 	%rd2, %rd16;
	mov.u32 	%r76, %ctaid.x;
	shl.b32 	%r1, %r76, 4;
	mov.u32 	%r2, %tid.x;
	add.s32 	%r3, %r1, %r2;
	setp.le.s32 	%p1, %r75, %r3;
	@%p1 bra 	$L__BB0_53;
	setp.ne.s16 	%p2, %rs1, 85;
	setp.ne.s16 	%p3, %rs2, 78;
	or.pred  	%p4, %p2, %p3;
	@%p4 bra 	$L__BB0_14;
	mul.lo.s32 	%r4, %r75, %r3;
	mad.lo.s32 	%r300, %r3, %r3, %r3;
	shr.u32 	%r301, %r300, 31;
	add.s32 	%r302, %r300, %r301;
	shr.s32 	%r303, %r302, 1;
	neg.s32 	%r5, %r303;
	sub.s32 	%r6, %r4, %r303;
	sub.s32 	%r7, %r75, %r3;
	and.b32  	%r8, %r7, 15;
	sub.s32 	%r304, %r2, %r75;
	add.s32 	%r305, %r304, %r1;
	setp.gt.u32 	%p36, %r305, -16;
	mov.f64 	%fd349, 0d0000000000000000;
	mov.u32 	%r320, %r3;
	@%p36 bra 	$L__BB0_5;
	add.s32 	%r306, %r2, %r5;
	add.s32 	%r307, %r306, %r4;
	add.s32 	%r313, %r307, %r1;
	and.b32  	%r308, %r7, -16;
	neg.s32 	%r312, %r308;
	mov.f64 	%fd349, 0d0000000000000000;
	mov.u32 	%r320, %r3;
$L__BB0_4:
	.pragma "nounroll";
	mul.wide.s32 	%rd138, %r313, 8;
	add.s64 	%rd139, %rd2, %rd138;
	ld.global.f64 	%fd233, [%rd139];
	mul.wide.s32 	%rd140, %r320, 8;
	add.s64 	%rd141, %rd1, %rd140;
	ld.global.f64 	%fd234, [%rd141];
	fma.rn.f64 	%fd235, %fd233, %fd234, %fd349;
	ld.global.f64 	%fd236, [%rd139+8];
	ld.global.f64 	%fd237, [%rd141+8];
	fma.rn.f64 	%fd238, %fd236, %fd237, %fd235;
	ld.global.f64 	%fd239, [%rd139+16];
	ld.global.f64 	%fd240, [%rd141+16];
	fma.rn.f64 	%fd241, %fd239, %fd240, %fd238;
	ld.global.f64 	%fd242, [%rd139+24];
	ld.global.f64 	%fd243, [%rd141+24];
	fma.rn.f64 	%fd244, %fd242, %fd243, %fd241;
	ld.global.f64 	%fd245, [%rd139+32];
	ld.global.f64 	%fd246, [%rd141+32];
	fma.rn.f64 	%fd247, %fd245, %fd246, %fd244;
	ld.global.f64 	%fd248, [%rd139+40];
	ld.global.f64 	%fd249, [%rd141+40];
	fma.rn.f64 	%fd250, %fd248, %fd249, %fd247;
	ld.global.f64 	%fd251, [%rd139+48];
	ld.global.f64 	%fd252, [%rd141+48];
	fma.rn.f64 	%fd253, %fd251, %fd252, %fd250;
	ld.global.f64 	%fd254, [%rd139+56];
	ld.global.f64 	%fd255, [%rd141+56];
	fma.rn.f64 	%fd256, %fd254, %fd255, %fd253;
	ld.global.f64 	%fd257, [%rd139+64];
	ld.global.f64 	%fd258, [%rd141+64];
	fma.rn.f64 	%fd259, %fd257, %fd258, %fd256;
	ld.global.f64 	%fd260, [%rd139+72];
	ld.global.f64 	%fd261, [%rd141+72];
	fma.rn.f64 	%fd262, %fd260, %fd261, %fd259;
	ld.global.f64 	%fd263, [%rd139+80];
	ld.global.f64 	%fd264, [%rd141+80];
	fma.rn.f64 	%fd265, %fd263, %fd264, %fd262;
	ld.global.f64 	%fd266, [%rd139+88];
	ld.global.f64 	%fd267, [%rd141+88];
	fma.rn.f64 	%fd268, %fd266, %fd267, %fd265;
	ld.global.f64 	%fd269, [%rd139+96];
	ld.global.f64 	%fd270, [%rd141+96];
	fma.rn.f64 	%fd271, %fd269, %fd270, %fd268;
	ld.global.f64 	%fd272, [%rd139+104];
	ld.global.f64 	%fd273, [%rd141+104];
	fma.rn.f64 	%fd274, %fd272, %fd273, %fd271;
	ld.global.f64 	%fd275, [%rd139+112];
	ld.global.f64 	%fd276, [%rd141+112];
	fma.rn.f64 	%fd277, %fd275, %fd276, %fd274;
	ld.global.f64 	%fd278, [%rd139+120];
	ld.global.f64 	%fd279, [%rd141+120];
	fma.rn.f64 	%fd349, %fd278, %fd279, %fd277;
	add.s32 	%r320, %r320, 16;
	add.s32 	%r313, %r313, 16;
	add.s32 	%r312, %r312, 16;
	setp.eq.s32 	%p37, %r312, 0;
	@%p37 bra 	$L__BB0_5;
	bra.uni 	$L__BB0_4;
$L__BB0_5:
	setp.eq.s32 	%p38, %r8, 0;
	@%p38 bra 	$L__BB0_52;
	and.b32  	%r40, %r7, 7;
	setp.lt.u32 	%p39, %r8, 8;
	@%p39 bra 	$L__BB0_8;
	add.s32 	%r309, %r6, %r320;
	mul.wide.s32 	%rd142, %r309, 8;
	add.s64 	%rd143, %rd2, %rd142;
	ld.global.f64 	%fd281, [%rd143];
	mul.wide.s32 	%rd144, %r320, 8;
	add.s64 	%rd145, %rd1, %rd144;
	ld.global.f64 	%fd282, [%rd145];
	fma.rn.f64 	%fd283, %fd281, %fd282, %fd349;
	ld.global.f64 	%fd284, [%rd143+8];
	ld.global.f64 	%fd285, [%rd145+8];
	fma.rn.f64 	%fd286, %fd284, %fd285, %fd283;
	ld.global.f64 	%fd287, [%rd143+16];
	ld.global.f64 	%fd288, [%rd145+16];
	fma.rn.f64 	%fd289, %fd287, %fd288, %fd286;
	ld.global.f64 	%fd290, [%rd143+24];
	ld.global.f64 	%fd291, [%rd145+24];
	fma.rn.f64 	%fd292, %fd290, %fd291, %fd289;
	ld.global.f64 	%fd293, [%rd143+32];
	ld.global.f64 	%fd294, [%rd145+32];
	fma.rn.f64 	%fd295, %fd293, %fd294, %fd292;
	ld.global.f64 	%fd296, [%rd143+40];
	ld.global.f64 	%fd297, [%rd145+40];
	fma.rn.f64 	%fd298, %fd296, %fd297, %fd295;
	ld.global.f64 	%fd299, [%rd143+48];
	ld.global.f64 	%fd300, [%rd145+48];
	fma.rn.f64 	%fd301, %fd299, %fd300, %fd298;
	ld.global.f64 	%fd302, [%rd143+56];
	ld.global.f64 	%fd303, [%rd145+56];
	fma.rn.f64 	%fd349, %fd302, %fd303, %fd301;
	add.s32 	%r320, %r320, 8;
$L__BB0_8:
	setp.eq.s32 	%p40, %r40, 0;
	@%p40 bra 	$L__BB0_52;
	and.b32  	%r43, %r7, 3;
	setp.lt.u32 	%p41, %r40, 4;
	@%p41 bra 	$L__BB0_11;
	add.s32 	%r310, %r6, %r320;
	mul.wide.s32 	%rd146, %r310, 8;
	add.s64 	%rd147, %rd2, %rd146;
	ld.global.f64 	%fd305, [%rd147];
	mul.wide.s32 	%rd148, %r320, 8;
	add.s64 	%rd149, %rd1, %rd148;
	ld.global.f64 	%fd306, [%rd149];
	fma.rn.f64 	%fd307, %fd305, %fd306, %fd349;
	ld.global.f64 	%fd308, [%rd147+8];
	ld.global.f64 	%fd309, [%rd149+8];
	fma.rn.f64 	%fd310, %fd308, %fd309, %fd307;
	ld.global.f64 	%fd311, [%rd147+16];
	ld.global.f64 	%fd312, [%rd149+16];
	fma.rn.f64 	%fd313, %fd311, %fd312, %fd310;
	ld.global.f64 	%fd314, [%rd147+24];
	ld.global.f64 	%fd315, [%rd149+24];
	fma.rn.f64 	%fd349, %fd314, %fd315, %fd313;
	add.s32 	%r320, %r320, 4;
$L__BB0_11:
	setp.eq.s32 	%p42, %r43, 0;
	@%p42 bra 	$L__BB0_52;
	add.s32 	%r311, %r320, %r5;
	add.s32 	%r324, %r311, %r4;
	neg.s32 	%r323, %r43;
$L__BB0_13:
	.pragma "nounroll";
	mul.wide.s32 	%rd150, %r320, 8;
	add.s64 	%rd151, %rd1, %rd150;
	mul.wide.s32 	%rd152, %r324, 8;
	add.s64 	%rd153, %rd2, %rd152;
	ld.global.f64 	%fd316, [%rd153];
	ld.global.f64 	%fd317, [%rd151];
	fma.rn.f64 	%fd349, %fd316, %fd317, %fd349;
	add.s32 	%r320, %r320, 1;
	add.s32 	%r324, %r324, 1;
	add.s32 	%r323, %r323, 1;
	setp.eq.s32 	%p43, %r323, 0;
	@%p43 bra 	$L__BB0_52;
	bra.uni 	$L__BB0_13;
$L__BB0_14:
	setp.ne.s16 	%p5, %rs2, 78;
	setp.ne.s16 	%p6, %rs1, 76;
	or.pred  	%p7, %p6, %p5;
	mov.f64 	%fd349, 0d0000000000000000;
	@%p7 bra 	$L__BB0_28;
	add.s32 	%r17, %r3, 1;
	mad.lo.s32 	%r293, %r3, %r3, %r3;
	shr.u32 	%r294, %r293, 31;
	add.s32 	%r295, %r293, %r294;
	shr.s32 	%r18, %r295, 1;
	setp.lt.s32 	%p27, %r3, 0;
	@%p27 bra 	$L__BB0_52;
	and.b32  	%r19, %r17, 15;
	setp.lt.u32 	%p28, %r3, 15;
	mov.f64 	%fd349, 0d0000000000000000;
	mov.b32 	%r327, 0;
	@%p28 bra 	$L__BB0_19;
	and.b32  	%r327, %r17, 2147483632;
	neg.s32 	%r315, %r327;
	mul.wide.u32 	%rd116, %r18, 8;
	add.s64 	%rd117, %rd116, %rd2;
	add.s64 	%rd158, %rd117, 64;
	add.s64 	%rd157, %rd1, 64;
	mov.f64 	%fd349, 0d0000000000000000;
$L__BB0_18:
	.pragma "nounroll";
	ld.global.f64 	%fd145, [%rd158+-64];
	ld.global.f64 	%fd146, [%rd157+-64];
	fma.rn.f64 	%fd147, %fd145, %fd146, %fd349;
	ld.global.f64 	%fd148, [%rd158+-56];
	ld.global.f64 	%fd149, [%rd157+-56];
	fma.rn.f64 	%fd150, %fd148, %fd149, %fd147;
	ld.global.f64 	%fd151, [%rd158+-48];
	ld.global.f64 	%fd152, [%rd157+-48];
	fma.rn.f64 	%fd153, %fd151, %fd152, %fd150;
	ld.global.f64 	%fd154, [%rd158+-40];
	ld.global.f64 	%fd155, [%rd157+-40];
	fma.rn.f64 	%fd156, %fd154, %fd155, %fd153;
	ld.global.f64 	%fd157, [%rd158+-32];
	ld.global.f64 	%fd158, [%rd157+-32];
	fma.rn.f64 	%fd159, %fd157, %fd158, %fd156;
	ld.global.f64 	%fd160, [%rd158+-24];
	ld.global.f64 	%fd161, [%rd157+-24];
	fma.rn.f64 	%fd162, %fd160, %fd161, %fd159;
	ld.global.f64 	%fd163, [%rd158+-16];
	ld.global.f64 	%fd164, [%rd157+-16];
	fma.rn.f64 	%fd165, %fd163, %fd164, %fd162;
	ld.global.f64 	%fd166, [%rd158+-8];
	ld.global.f64 	%fd167, [%rd157+-8];
	fma.rn.f64 	%fd168, %fd166, %fd167, %fd165;
	ld.global.f64 	%fd169, [%rd158];
	ld.global.f64 	%fd170, [%rd157];
	fma.rn.f64 	%fd171, %fd169, %fd170, %fd168;
	ld.global.f64 	%fd172, [%rd158+8];
	ld.global.f64 	%fd173, [%rd157+8];
	fma.rn.f64 	%fd174, %fd172, %fd173, %fd171;
	ld.global.f64 	%fd175, [%rd158+16];
	ld.global.f64 	%fd176, [%rd157+16];
	fma.rn.f64 	%fd177, %fd175, %fd176, %fd174;
	ld.global.f64 	%fd178, [%rd158+24];
	ld.global.f64 	%fd179, [%rd157+24];
	fma.rn.f64 	%fd180, %fd178, %fd179, %fd177;
	ld.global.f64 	%fd181, [%rd158+32];
	ld.global.f64 	%fd182, [%rd157+32];
	fma.rn.f64 	%fd183, %fd181, %fd182, %fd180;
	ld.global.f64 	%fd184, [%rd158+40];
	ld.global.f64 	%fd185, [%rd157+40];
	fma.rn.f64 	%fd186, %fd184, %fd185, %fd183;
	ld.global.f64 	%fd187, [%rd158+48];
	ld.global.f64 	%fd188, [%rd157+48];
	fma.rn.f64 	%fd189, %fd187, %fd188, %fd186;
	ld.global.f64 	%fd190, [%rd158+56];
	ld.global.f64 	%fd191, [%rd157+56];
	fma.rn.f64 	%fd349, %fd190, %fd191, %fd189;
	add.s32 	%r315, %r315, 16;
	add.s64 	%rd158, %rd158, 128;
	add.s64 	%rd157, %rd157, 128;
	setp.eq.s32 	%p29, %r315, 0;
	@%p29 bra 	$L__BB0_19;
	bra.uni 	$L__BB0_18;
$L__BB0_19:
	setp.eq.s32 	%p30, %r19, 0;
	@%p30 bra 	$L__BB0_52;
	and.b32  	%r55, %r17, 7;
	setp.lt.u32 	%p31, %r19, 8;
	@%p31 bra 	$L__BB0_22;
	add.s32 	%r297, %r327, %r18;
	mul.wide.u32 	%rd118, %r297, 8;
	add.s64 	%rd119, %rd2, %rd118;
	ld.global.f64 	%fd193, [%rd119];
	cvt.u64.u32 	%rd120, %r327;
	mul.wide.u32 	%rd121, %r327, 8;
	add.s64 	%rd122, %rd1, %rd121;
	ld.global.f64 	%fd194, [%rd122];
	fma.rn.f64 	%fd195, %fd193, %fd194, %fd349;
	cvt.u64.u32 	%rd123, %r18;
	add.s64 	%rd124, %rd120, %rd123;
	shl.b64 	%rd125, %rd124, 3;
	add.s64 	%rd126, %rd2, %rd125;
	ld.global.f64 	%fd196, [%rd126+8];
	ld.global.f64 	%fd197, [%rd122+8];
	fma.rn.f64 	%fd198, %fd196, %fd197, %fd195;
	ld.global.f64 	%fd199, [%rd126+16];
	ld.global.f64 	%fd200, [%rd122+16];
	fma.rn.f64 	%fd201, %fd199, %fd200, %fd198;
	ld.global.f64 	%fd202, [%rd126+24];
	ld.global.f64 	%fd203, [%rd122+24];
	fma.rn.f64 	%fd204, %fd202, %fd203, %fd201;
	ld.global.f64 	%fd205, [%rd126+32];
	ld.global.f64 	%fd206, [%rd122+32];
	fma.rn.f64 	%fd207, %fd205, %fd206, %fd204;
	ld.global.f64 	%fd208, [%rd126+40];
	ld.global.f64 	%fd209, [%rd122+40];
	fma.rn.f64 	%fd210, %fd208, %fd209, %fd207;
	ld.global.f64 	%fd211, [%rd126+48];
	ld.global.f64 	%fd212, [%rd122+48];
	fma.rn.f64 	%fd213, %fd211, %fd212, %fd210;
	ld.global.f64 	%fd214, [%rd126+56];
	ld.global.f64 	%fd215, [%rd122+56];
	fma.rn.f64 	%fd349, %fd214, %fd215, %fd213;
	add.s32 	%r327, %r327, 8;
$L__BB0_22:
	setp.eq.s32 	%p32, %r55, 0;
	@%p32 bra 	$L__BB0_52;
	and.b32  	%r58, %r17, 3;
	setp.lt.u32 	%p33, %r55, 4;
	@%p33 bra 	$L__BB0_25;
	add.s32 	%r298, %r327, %r18;
	mul.wide.u32 	%rd127, %r298, 8;
	add.s64 	%rd128, %rd2, %rd127;
	ld.global.f64 	%fd217, [%rd128];
	cvt.u64.u32 	%rd129, %r327;
	mul.wide.u32 	%rd130, %r327, 8;
	add.s64 	%rd131, %rd1, %rd130;
	ld.global.f64 	%fd218, [%rd131];
	fma.rn.f64 	%fd219, %fd217, %fd218, %fd349;
	cvt.u64.u32 	%rd132, %r18;
	add.s64 	%rd133, %rd129, %rd132;
	shl.b64 	%rd134, %rd133, 3;
	add.s64 	%rd135, %rd2, %rd134;
	ld.global.f64 	%fd220, [%rd135+8];
	ld.global.f64 	%fd221, [%rd131+8];
	fma.rn.f64 	%fd222, %fd220, %fd221, %fd219;
	ld.global.f64 	%fd223, [%rd135+16];
	ld.global.f64 	%fd224, [%rd131+16];
	fma.rn.f64 	%fd225, %fd223, %fd224, %fd222;
	ld.global.f64 	%fd226, [%rd135+24];
	ld.global.f64 	%fd227, [%rd131+24];
	fma.rn.f64 	%fd349, %fd226, %fd227, %fd225;
	add.s32 	%r327, %r327, 4;
$L__BB0_25:
	setp.eq.s32 	%p34, %r58, 0;
	@%p34 bra 	$L__BB0_52;
	mul.wide.u32 	%rd136, %r327, 8;
	add.s64 	%rd160, %rd1, %rd136;
	add.s32 	%r299, %r327, %r18;
	mul.wide.u32 	%rd137, %r299, 8;
	add.s64 	%rd159, %rd2, %rd137;
	neg.s32 	%r329, %r58;
$L__BB0_27:
	.pragma "nounroll";
	ld.global.f64 	%fd228, [%rd159];
	ld.global.f64 	%fd229, [%rd160];
	fma.rn.f64 	%fd349, %fd228, %fd229, %fd349;
	add.s64 	%rd160, %rd160, 8;
	add.s64 	%rd159, %rd159, 8;
	add.s32 	%r329, %r329, 1;
	setp.eq.s32 	%p35, %r329, 0;
	@%p35 bra 	$L__BB0_52;
	bra.uni 	$L__BB0_27;
$L__BB0_28:
	setp.eq.s16 	%p8, %rs1, 85;
	setp.eq.s16 	%p9, %rs2, 84;
	and.pred  	%p10, %p8, %p9;
	@%p10 bra 	$L__BB0_40;
	shl.b32 	%r24, %r75, 1;
	sub.s32 	%r25, %r75, %r3;
	and.b32  	%r26, %r25, 7;
	sub.s32 	%r77, %r2, %r75;
	add.s32 	%r78, %r77, %r1;
	setp.gt.u32 	%p11, %r78, -8;
	mov.f64 	%fd349, 0d0000000000000000;
	mov.u32 	%r333, %r3;
	@%p11 bra 	$L__BB0_32;
	and.b32  	%r27, %r25, -8;
	mov.b32 	%r319, 0;
	mov.f64 	%fd349, 0d0000000000000000;
	mov.u32 	%r333, %r3;
$L__BB0_31:
	.pragma "nounroll";
	mad.lo.s32 	%r80, %r333, %r75, %r3;
	not.b32 	%r81, %r333;
	add.s32 	%r82, %r24, %r81;
	mul.lo.s32 	%r83, %r82, %r333;
	shr.u32 	%r84, %r83, 31;
	add.s32 	%r85, %r83, %r84;
	shr.s32 	%r86, %r85, 1;
	sub.s32 	%r87, %r80, %r86;
	mul.wide.s32 	%rd18, %r87, 8;
	add.s64 	%rd19, %rd2, %rd18;
	ld.global.f64 	%fd51, [%rd19];
	mul.wide.s32 	%rd20, %r333, 8;
	add.s64 	%rd21, %rd1, %rd20;
	ld.global.f64 	%fd52, [%rd21];
	fma.rn.f64 	%fd53, %fd51, %fd52, %fd349;
	add.s32 	%r88, %r80, %r75;
	sub.s32 	%r89, %r24, %r333;
	add.s32 	%r90, %r89, -2;
	mad.lo.s32 	%r91, %r90, %r333, %r90;
	shr.u32 	%r92, %r91, 31;
	add.s32 	%r93, %r91, %r92;
	shr.s32 	%r94, %r93, 1;
	sub.s32 	%r95, %r88, %r94;
	mul.wide.s32 	%rd22, %r95, 8;
	add.s64 	%rd23, %rd2, %rd22;
	ld.global.f64 	%fd54, [%rd23];
	ld.global.f64 	%fd55, [%rd21+8];
	fma.rn.f64 	%fd56, %fd54, %fd55, %fd53;
	add.s32 	%r96, %r333, 2;
	add.s32 	%r97, %r88, %r75;
	add.s32 	%r98, %r89, -3;
	mul.lo.s32 	%r99, %r98, %r96;
	shr.u32 	%r100, %r99, 31;
	add.s32 	%r101, %r99, %r100;
	shr.s32 	%r102, %r101, 1;
	sub.s32 	%r103, %r97, %r102;
	mul.wide.s32 	%rd24, %r103, 8;
	add.s64 	%rd25, %rd2, %rd24;
	ld.global.f64 	%fd57, [%rd25];
	ld.global.f64 	%fd58, [%rd21+16];
	fma.rn.f64 	%fd59, %fd57, %fd58, %fd56;
	add.s32 	%r104, %r333, 3;
	add.s32 	%r105, %r97, %r75;
	add.s32 	%r106, %r89, -4;
	mul.lo.s32 	%r107, %r106, %r104;
	shr.u32 	%r108, %r107, 31;
	add.s32 	%r109, %r107, %r108;
	shr.s32 	%r110, %r109, 1;
	sub.s32 	%r111, %r105, %r110;
	mul.wide.s32 	%rd26, %r111, 8;
	add.s64 	%rd27, %rd2, %rd26;
	ld.global.f64 	%fd60, [%rd27];
	ld.global.f64 	%fd61, [%rd21+24];
	fma.rn.f64 	%fd62, %fd60, %fd61, %fd59;
	add.s32 	%r112, %r333, 4;
	add.s32 	%r113, %r105, %r75;
	add.s32 	%r114, %r89, -5;
	mul.lo.s32 	%r115, %r114, %r112;
	shr.u32 	%r116, %r115, 31;
	add.s32 	%r117, %r115, %r116;
	shr.s32 	%r118, %r117, 1;
	sub.s32 	%r119, %r113, %r118;
	mul.wide.s32 	%rd28, %r119, 8;
	add.s64 	%rd29, %rd2, %rd28;
	ld.global.f64 	%fd63, [%rd29];
	ld.global.f64 	%fd64, [%rd21+32];
	fma.rn.f64 	%fd65, %fd63, %fd64, %fd62;
	add.s32 	%r120, %r333, 5;
	add.s32 	%r121, %r113, %r75;
	add.s32 	%r122, %r89, -6;
	mul.lo.s32 	%r123, %r122, %r120;
	shr.u32 	%r124, %r123, 31;
	add.s32 	%r125, %r123, %r124;
	shr.s32 	%r126, %r125, 1;
	sub.s32 	%r127, %r121, %r126;
	mul.wide.s32 	%rd30, %r127, 8;
	add.s64 	%rd31, %rd2, %rd30;
	ld.global.f64 	%fd66, [%rd31];
	ld.global.f64 	%fd67, [%rd21+40];
	fma.rn.f64 	%fd68, %fd66, %fd67, %fd65;
	add.s32 	%r128, %r333, 6;
	add.s32 	%r129, %r121, %r75;
	add.s32 	%r130, %r89, -7;
	mul.lo.s32 	%r131, %r130, %r128;
	shr.u32 	%r132, %r131, 31;
	add.s32 	%r133, %r131, %r132;
	shr.s32 	%r134, %r133, 1;
	sub.s32 	%r135, %r129, %r134;
	mul.wide.s32 	%rd32, %r135, 8;
	add.s64 	%rd33, %rd2, %rd32;
	ld.global.f64 	%fd69, [%rd33];
	ld.global.f64 	%fd70, [%rd21+48];
	fma.rn.f64 	%fd71, %fd69, %fd70, %fd68;
	add.s32 	%r136, %r333, 7;
	add.s32 	%r137, %r129, %r75;
	add.s32 	%r138, %r89, -8;
	mul.lo.s32 	%r139, %r138, %r136;
	shr.u32 	%r140, %r139, 31;
	add.s32 	%r141, %r139, %r140;
	shr.s32 	%r142, %r141, 1;
	sub.s32 	%r143, %r137, %r142;
	mul.wide.s32 	%rd34, %r143, 8;
	add.s64 	%rd35, %rd2, %rd34;
	ld.global.f64 	%fd72, [%rd35];
	ld.global.f64 	%fd73, [%rd21+56];
	fma.rn.f64 	%fd349, %fd72, %fd73, %fd71;
	add.s32 	%r333, %r333, 8;
	add.s32 	%r319, %r319, 8;
	setp.eq.s32 	%p12, %r319, %r27;
	@%p12 bra 	$L__BB0_32;
	bra.uni 	$L__BB0_31;
$L__BB0_32:
	setp.eq.s32 	%p13, %r26, 0;
	@%p13 bra 	$L__BB0_52;
	and.b32  	%r70, %r25, 3;
	setp.lt.u32 	%p14, %r26, 4;
	@%p14 bra 	$L__BB0_35;
	mad.lo.s32 	%r144, %r333, %r75, %r3;
	not.b32 	%r145, %r333;
	add.s32 	%r146, %r24, %r145;
	mul.lo.s32 	%r147, %r146, %r333;
	shr.u32 	%r148, %r147, 31;
	add.s32 	%r149, %r147, %r148;
	shr.s32 	%r150, %r149, 1;
	sub.s32 	%r151, %r144, %r150;
	mul.wide.s32 	%rd36, %r151, 8;
	add.s64 	%rd37, %rd2, %rd36;
	ld.global.f64 	%fd75, [%rd37];
	mul.wide.s32 	%rd38, %r333, 8;
	add.s64 	%rd39, %rd1, %rd38;
	ld.global.f64 	%fd76, [%rd39];
	fma.rn.f64 	%fd77, %fd75, %fd76, %fd349;
	add.s32 	%r152, %r144, %r75;
	sub.s32 	%r153, %r24, %r333;
	add.s32 	%r154, %r153, -2;
	mad.lo.s32 	%r155, %r154, %r333, %r154;
	shr.u32 	%r156, %r155, 31;
	add.s32 	%r157, %r155, %r156;
	shr.s32 	%r158, %r157, 1;
	sub.s32 	%r159, %r152, %r158;
	mul.wide.s32 	%rd40, %r159, 8;
	add.s64 	%rd41, %rd2, %rd40;
	ld.global.f64 	%fd78, [%rd41];
	ld.global.f64 	%fd79, [%rd39+8];
	fma.rn.f64 	%fd80, %fd78, %fd79, %fd77;
	add.s32 	%r160, %r333, 2;
	add.s32 	%r161, %r152, %r75;
	add.s32 	%r162, %r153, -3;
	mul.lo.s32 	%r163, %r162, %r160;
	shr.u32 	%r164, %r163, 31;
	add.s32 	%r165, %r163, %r164;
	shr.s32 	%r166, %r165, 1;
	sub.s32 	%r167, %r161, %r166;
	mul.wide.s32 	%rd42, %r167, 8;
	add.s64 	%rd43, %rd2, %rd42;
	ld.global.f64 	%fd81, [%rd43];
	ld.global.f64 	%fd82, [%rd39+16];
	fma.rn.f64 	%fd83, %fd81, %fd82, %fd80;
	add.s32 	%r168, %r333, 3;
	add.s32 	%r169, %r161, %r75;
	add.s32 	%r170, %r153, -4;
	mul.lo.s32 	%r171, %r170, %r168;
	shr.u32 	%r172, %r171, 31;
	add.s32 	%r173, %r171, %r172;
	shr.s32 	%r174, %r173, 1;
	sub.s32 	%r175, %r169, %r174;
	mul.wide.s32 	%rd44, %r175, 8;
	add.s64 	%rd45, %rd2, %rd44;
	ld.global.f64 	%fd84, [%rd45];
	ld.global.f64 	%fd85, [%rd39+24];
	fma.rn.f64 	%fd349, %fd84, %fd85, %fd83;
	add.s32 	%r333, %r333, 4;
$L__BB0_35:
	setp.eq.s32 	%p15, %r70, 0;
	@%p15 bra 	$L__BB0_52;
	setp.eq.s32 	%p16, %r70, 1;
	@%p16 bra 	$L__BB0_38;
	mad.lo.s32 	%r176, %r333, %r75, %r3;
	not.b32 	%r177, %r333;
	add.s32 	%r178, %r24, %r177;
	mul.lo.s32 	%r179, %r178, %r333;
	shr.u32 	%r180, %r179, 31;
	add.s32 	%r181, %r179, %r180;
	shr.s32 	%r182, %r181, 1;
	sub.s32 	%r183, %r176, %r182;
	mul.wide.s32 	%rd46, %r183, 8;
	add.s64 	%rd47, %rd2, %rd46;
	ld.global.f64 	%fd87, [%rd47];
	mul.wide.s32 	%rd48, %r333, 8;
	add.s64 	%rd49, %rd1, %rd48;
	ld.global.f64 	%fd88, [%rd49];
	fma.rn.f64 	%fd89, %fd87, %fd88, %fd349;
	add.s32 	%r184, %r176, %r75;
	sub.s32 	%r185, %r24, %r333;
	add.s32 	%r186, %r185, -2;
	mad.lo.s32 	%r187, %r186, %r333, %r186;
	shr.u32 	%r188, %r187, 31;
	add.s32 	%r189, %r187, %r188;
	shr.s32 	%r190, %r189, 1;
	sub.s32 	%r191, %r184, %r190;
	mul.wide.s32 	%rd50, %r191, 8;
	add.s64 	%rd51, %rd2, %rd50;
	ld.global.f64 	%fd90, [%rd51];
	ld.global.f64 	%fd91, [%rd49+8];
	fma.rn.f64 	%fd349, %fd90, %fd91, %fd89;
	add.s32 	%r333, %r333, 2;
$L__BB0_38:
	and.b32  	%r192, %r25, 1;
	setp.eq.b32 	%p17, %r192, 1;
	not.pred 	%p18, %p17;
	@%p18 bra 	$L__BB0_52;
	mad.lo.s32 	%r193, %r333, %r75, %r3;
	not.b32 	%r194, %r333;
	add.s32 	%r195, %r24, %r194;
	mul.lo.s32 	%r196, %r195, %r333;
	shr.u32 	%r197, %r196, 31;
	add.s32 	%r198, %r196, %r197;
	shr.s32 	%r199, %r198, 1;
	sub.s32 	%r200, %r193, %r199;
	mul.wide.s32 	%rd52, %r200, 8;
	add.s64 	%rd53, %rd2, %rd52;
	ld.global.f64 	%fd92, [%rd53];
	mul.wide.s32 	%rd54, %r333, 8;
	add.s64 	%rd55, %rd1, %rd54;
	ld.global.f64 	%fd93, [%rd55];
	fma.rn.f64 	%fd349, %fd92, %fd93, %fd349;
	bra.uni 	$L__BB0_52;
$L__BB0_40:
	setp.lt.s32 	%p19, %r3, 0;
	@%p19 bra 	$L__BB0_52;
	add.s32 	%r28, %r3, 1;
	and.b32  	%r29, %r28, 7;
	setp.lt.u32 	%p20, %r3, 7;
	mov.f64 	%fd349, 0d0000000000000000;
	mov.u32 	%r330, %r3;
	@%p20 bra 	$L__BB0_44;
	and.b32  	%r30, %r28, 2147483640;
	mov.b32 	%r317, 0;
	mov.f64 	%fd349, 0d0000000000000000;
	mov.u32 	%r330, %r3;
$L__BB0_43:
	.pragma "nounroll";
	mul.lo.s32 	%r202, %r330, %r75;
	add.s32 	%r203, %r202, %r3;
	mad.lo.s32 	%r204, %r330, %r330, %r330;
	shr.u32 	%r205, %r204, 1;
	sub.s32 	%r206, %r203, %r205;
	mul.wide.s32 	%rd56, %r206, 8;
	add.s64 	%rd57, %rd2, %rd56;
	ld.global.f64 	%fd98, [%rd57];
	mul.wide.u32 	%rd58, %r330, 8;
	add.s64 	%rd59, %rd1, %rd58;
	ld.global.f64 	%fd99, [%rd59];
	fma.rn.f64 	%fd100, %fd98, %fd99, %fd349;
	add.s32 	%r207, %r330, -1;
	sub.s32 	%r208, %r202, %r75;
	add.s32 	%r209, %r208, %r3;
	mul.lo.s32 	%r210, %r207, %r330;
	shr.u32 	%r211, %r210, 1;
	sub.s32 	%r212, %r209, %r211;
	mul.wide.s32 	%rd60, %r212, 8;
	add.s64 	%rd61, %rd2, %rd60;
	ld.global.f64 	%fd101, [%rd61];
	mul.wide.u32 	%rd62, %r207, 8;
	add.s64 	%rd63, %rd1, %rd62;
	ld.global.f64 	%fd102, [%rd63];
	fma.rn.f64 	%fd103, %fd101, %fd102, %fd100;
	add.s32 	%r213, %r330, -2;
	sub.s32 	%r214, %r208, %r75;
	add.s32 	%r215, %r214, %r3;
	shl.b32 	%r216, %r207, 1;
	sub.s32 	%r217, %r210, %r216;
	shr.u32 	%r218, %r217, 1;
	sub.s32 	%r219, %r215, %r218;
	mul.wide.s32 	%rd64, %r219, 8;
	add.s64 	%rd65, %rd2, %rd64;
	ld.global.f64 	%fd104, [%rd65];
	mul.wide.u32 	%rd66, %r213, 8;
	add.s64 	%rd67, %rd1, %rd66;
	ld.global.f64 	%fd105, [%rd67];
	fma.rn.f64 	%fd106, %fd104, %fd105, %fd103;
	add.s32 	%r220, %r330, -3;
	sub.s32 	%r221, %r214, %r75;
	add.s32 	%r222, %r221, %r3;
	shl.b32 	%r223, %r213, 1;
	sub.s32 	%r224, %r217, %r223;
	shr.u32 	%r225, %r224, 1;
	sub.s32 	%r226, %r222, %r225;
	mul.wide.s32 	%rd68, %r226, 8;
	add.s64 	%rd69, %rd2, %rd68;
	ld.global.f64 	%fd107, [%rd69];
	mul.wide.u32 	%rd70, %r220, 8;
	add.s64 	%rd71, %rd1, %rd70;
	ld.global.f64 	%fd108, [%rd71];
	fma.rn.f64 	%fd109, %fd107, %fd108, %fd106;
	add.s32 	%r227, %r330, -4;
	sub.s32 	%r228, %r221, %r75;
	add.s32 	%r229, %r228, %r3;
	shl.b32 	%r230, %r220, 1;
	sub.s32 	%r231, %r224, %r230;
	shr.u32 	%r232, %r231, 1;
	sub.s32 	%r233, %r229, %r232;
	mul.wide.s32 	%rd72, %r233, 8;
	add.s64 	%rd73, %rd2, %rd72;
	ld.global.f64 	%fd110, [%rd73];
	mul.wide.u32 	%rd74, %r227, 8;
	add.s64 	%rd75, %rd1, %rd74;
	ld.global.f64 	%fd111, [%rd75];
	fma.rn.f64 	%fd112, %fd110, %fd111, %fd109;
	add.s32 	%r234, %r330, -5;
	sub.s32 	%r235, %r228, %r75;
	add.s32 	%r236, %r235, %r3;
	shl.b32 	%r237, %r227, 1;
	sub.s32 	%r238, %r231, %r237;
	shr.u32 	%r239, %r238, 1;
	sub.s32 	%r240, %r236, %r239;
	mul.wide.s32 	%rd76, %r240, 8;
	add.s64 	%rd77, %rd2, %rd76;
	ld.global.f64 	%fd113, [%rd77];
	mul.wide.u32 	%rd78, %r234, 8;
	add.s64 	%rd79, %rd1, %rd78;
	ld.global.f64 	%fd114, [%rd79];
	fma.rn.f64 	%fd115, %fd113, %fd114, %fd112;
	add.s32 	%r241, %r330, -6;
	sub.s32 	%r242, %r235, %r75;
	add.s32 	%r243, %r242, %r3;
	shl.b32 	%r244, %r234, 1;
	sub.s32 	%r245, %r238, %r244;
	shr.u32 	%r246, %r245, 1;
	sub.s32 	%r247, %r243, %r246;
	mul.wide.s32 	%rd80, %r247, 8;
	add.s64 	%rd81, %rd2, %rd80;
	ld.global.f64 	%fd116, [%rd81];
	mul.wide.u32 	%rd82, %r241, 8;
	add.s64 	%rd83, %rd1, %rd82;
	ld.global.f64 	%fd117, [%rd83];
	fma.rn.f64 	%fd118, %fd116, %fd117, %fd115;
	add.s32 	%r248, %r330, -7;
	shl.b32 	%r249, %r241, 1;
	sub.s32 	%r250, %r245, %r249;
	shr.u32 	%r251, %r250, 1;
	add.s32 	%r252, %r75, %r251;
	sub.s32 	%r253, %r243, %r252;
	mul.wide.s32 	%rd84, %r253, 8;
	add.s64 	%rd85, %rd2, %rd84;
	ld.global.f64 	%fd119, [%rd85];
	mul.wide.u32 	%rd86, %r248, 8;
	add.s64 	%rd87, %rd1, %rd86;
	ld.global.f64 	%fd120, [%rd87];
	fma.rn.f64 	%fd349, %fd119, %fd120, %fd118;
	add.s32 	%r330, %r330, -8;
	add.s32 	%r317, %r317, 8;
	setp.eq.s32 	%p21, %r317, %r30;
	@%p21 bra 	$L__BB0_44;
	bra.uni 	$L__BB0_43;
$L__BB0_44:
	setp.eq.s32 	%p22, %r29, 0;
	@%p22 bra 	$L__BB0_52;
	setp.lt.u32 	%p23, %r29, 4;
	@%p23 bra 	$L__BB0_47;
	mul.lo.s32 	%r254, %r330, %r75;
	add.s32 	%r255, %r254, %r3;
	mad.lo.s32 	%r256, %r330, %r330, %r330;
	shr.u32 	%r257, %r256, 1;
	sub.s32 	%r258, %r255, %r257;
	mul.wide.s32 	%rd88, %r258, 8;
	add.s64 	%rd89, %rd2, %rd88;
	ld.global.f64 	%fd122, [%rd89];
	mul.wide.u32 	%rd90, %r330, 8;
	add.s64 	%rd91, %rd1, %rd90;
	ld.global.f64 	%fd123, [%rd91];
	fma.rn.f64 	%fd124, %fd122, %fd123, %fd349;
	add.s32 	%r259, %r330, -1;
	sub.s32 	%r260, %r254, %r75;
	add.s32 	%r261, %r260, %r3;
	mul.lo.s32 	%r262, %r259, %r330;
	shr.u32 	%r263, %r262, 1;
	sub.s32 	%r264, %r261, %r263;
	mul.wide.s32 	%rd92, %r264, 8;
	add.s64 	%rd93, %rd2, %rd92;
	ld.global.f64 	%fd125, [%rd93];
	mul.wide.u32 	%rd94, %r259, 8;
	add.s64 	%rd95, %rd1, %rd94;
	ld.global.f64 	%fd126, [%rd95];
	fma.rn.f64 	%fd127, %fd125, %fd126, %fd124;
	add.s32 	%r265, %r330, -2;
	sub.s32 	%r266, %r260, %r75;
	add.s32 	%r267, %r266, %r3;
	shl.b32 	%r268, %r259, 1;
	sub.s32 	%r269, %r262, %r268;
	shr.u32 	%r270, %r269, 1;
	sub.s32 	%r271, %r267, %r270;
	mul.wide.s32 	%rd96, %r271, 8;
	add.s64 	%rd97, %rd2, %rd96;
	ld.global.f64 	%fd128, [%rd97];
	mul.wide.u32 	%rd98, %r265, 8;
	add.s64 	%rd99, %rd1, %rd98;
	ld.global.f64 	%fd129, [%rd99];
	fma.rn.f64 	%fd130, %fd128, %fd129, %fd127;
	add.s32 	%r272, %r330, -3;
	shl.b32 	%r273, %r265, 1;
	sub.s32 	%r274, %r269, %r273;
	shr.u32 	%r275, %r274, 1;
	add.s32 	%r276, %r75, %r275;
	sub.s32 	%r277, %r267, %r276;
	mul.wide.s32 	%rd100, %r277, 8;
	add.s64 	%rd101, %rd2, %rd100;
	ld.global.f64 	%fd131, [%rd101];
	mul.wide.u32 	%rd102, %r272, 8;
	add.s64 	%rd103, %rd1, %rd102;
	ld.global.f64 	%fd132, [%rd103];
	fma.rn.f64 	%fd349, %fd131, %fd132, %fd130;
	add.s32 	%r330, %r330, -4;
$L__BB0_47:
	and.b32  	%r278, %r28, 3;
	setp.eq.s32 	%p24, %r278, 0;
	@%p24 bra 	$L__BB0_52;
	setp.eq.s32 	%p25, %r278, 1;
	@%p25 bra 	$L__BB0_50;
	mad.lo.s32 	%r279, %r330, %r75, %r3;
	mad.lo.s32 	%r280, %r330, %r330, %r330;
	shr.u32 	%r281, %r280, 1;
	sub.s32 	%r282, %r279, %r281;
	mul.wide.s32 	%rd104, %r282, 8;
	add.s64 	%rd105, %rd2, %rd104;
	ld.global.f64 	%fd134, [%rd105];
	mul.wide.u32 	%rd106, %r330, 8;
	add.s64 	%rd107, %rd1, %rd106;
	ld.global.f64 	%fd135, [%rd107];
	fma.rn.f64 	%fd136, %fd134, %fd135, %fd349;
	add.s32 	%r283, %r330, -1;
	mul.lo.s32 	%r284, %r283, %r330;
	shr.u32 	%r285, %r284, 1;
	add.s32 	%r286, %r75, %r285;
	sub.s32 	%r287, %r279, %r286;
	mul.wide.s32 	%rd108, %r287, 8;
	add.s64 	%rd109, %rd2, %rd108;
	ld.global.f64 	%fd137, [%rd109];
	mul.wide.u32 	%rd110, %r283, 8;
	add.s64 	%rd111, %rd1, %rd110;
	ld.global.f64 	%fd138, [%rd111];
	fma.rn.f64 	%fd349, %fd137, %fd138, %fd136;
	add.s32 	%r330, %r330, -2;
$L__BB0_50:
	and.b32  	%r288, %r2, 1;
	setp.eq.b32 	%p26, %r288, 1;
	@%p26 bra 	$L__BB0_52;
	mad.lo.s32 	%r289, %r330, %r75, %r3;
	mad.lo.s32 	%r290, %r330, %r330, %r330;
	shr.u32 	%r291, %r290, 1;
	sub.s32 	%r292, %r289, %r291;
	mul.wide.s32 	%rd112, %r292, 8;
	add.s64 	%rd113, %rd2, %rd112;
	ld.global.f64 	%fd139, [%rd113];
	mul.wide.u32 	%rd114, %r330, 8;
	add.s64 	%rd115, %rd1, %rd114;
	ld.global.f64 	%fd140, [%rd115];
	fma.rn.f64 	%fd349, %fd139, %fd140, %fd349;
$L__BB0_52:
	cvta.to.global.u64 	%rd154, %rd15;
	mul.wide.s32 	%rd155, %r3, 8;
	add.s64 	%rd156, %rd154, %rd155;
	st.global.f64 	[%rd156], %fd349;
$L__BB0_53:
	ret;

}


// ===== COMPILED SASS (sm_100) =====

	.target	sm_100

	.elftype	@"ET_EXEC"


//--------------------- .note.nv.tkinfo           --------------------------
	.section	.note.nv.tkinfo,"",@"SHT_NOTE"
	.sectionflags	@"SHF_NOTE_NV_TKINFO"
	.tkinfo
        /*0018*/ 	.word	0x00000002
        /*0030*/ 	.string	""
        /*0030*/ 	.string	"ptxas"
        /*0030*/ 	.string	"Cuda compilation tools, release 13.0, V13.0.88"
        /*0030*/ 	.string	"Build cuda_13.0.r13.0/compiler.36424714_0"
        /*0030*/ 	.string	"-arch sm_100 -m 64 "



//--------------------- .note.nv.cuinfo           --------------------------
	.section	.note.nv.cuinfo,"",@"SHT_NOTE"
	.sectionflags	@"SHF_NOTE_NV_CUINFO"
        /*0018*/ 	.short	0x0002
        /*001a*/ 	.short	0x0064
        /*001c*/ 	.short	0x0082
	.zero		2


//--------------------- .nv.info                  --------------------------
	.section	.nv.info,"",@"SHT_CUDA_INFO"
	.align	4


	//----- nvinfo : EIATTR_REGCOUNT
	.align		4
        /*0000*/ 	.byte	0x04, 0x2f
        /*0002*/ 	.short	(.L_1 - .L_0)
	.align		4
.L_0:
        /*0004*/ 	.word	index@(_Z12dtpmv_kernelccciPdS_S_)
        /*0008*/ 	.word	0x00000020


	//----- nvinfo : EIATTR_FRAME_SIZE
	.align		4
.L_1:
        /*000c*/ 	.byte	0x04, 0x11
        /*000e*/ 	.short	(.L_3 - .L_2)
	.align		4
.L_2:
        /*0010*/ 	.word	index@(_Z12dtpmv_kernelccciPdS_S_)
        /*0014*/ 	.word	0x00000000


	//----- nvinfo : EIATTR_MIN_STACK_SIZE
	.align		4
.L_3:
        /*0018*/ 	.byte	0x04, 0x12
        /*001a*/ 	.short	(.L_5 - .L_4)
	.align		4
.L_4:
        /*001c*/ 	.word	index@(_Z12dtpmv_kernelccciPdS_S_)
        /*0020*/ 	.word	0x00000000
.L_5:


//--------------------- .nv.compat                --------------------------
	.section	.nv.compat,"",@"SHT_CUDA_COMPAT_INFO"
	.align	4
        /*0000*/ 	.byte	0x02, 0x09, 0x00, 0x00, 0x02, 0x02, 0x01, 0x00, 0x02, 0x05, 0x05, 0x00, 0x03, 0x07, 0x01, 0x01
        /*0010*/ 	.byte	0x02, 0x03, 0x00, 0x00, 0x02, 0x06, 0x01, 0x00, 0x04, 0x0b, 0x08, 0x00, 0x01, 0x00, 0x00, 0x00
        /*0020*/ 	.byte	0x00, 0x00, 0x00, 0x00


//--------------------- .nv.info._Z12dtpmv_kernelccciPdS_S_ --------------------------
	.section	.nv.info._Z12dtpmv_kernelccciPdS_S_,"",@"SHT_CUDA_INFO"
	.sectionflags	@""
	.align	4


	//----- nvinfo : EIATTR_CUDA_API_VERSION
	.align		4
        /*0000*/ 	.byte	0x04, 0x37
        /*0002*/ 	.short	(.L_7 - .L_6)
.L_6:
        /*0004*/ 	.word	0x00000082


	//----- nvinfo : EIATTR_KPARAM_INFO
	.align		4
.L_7:
        /*0008*/ 	.byte	0x04, 0x17
        /*000a*/ 	.short	(.L_9 - .L_8)
.L_8:
        /*000c*/ 	.word	0x00000000
        /*0010*/ 	.short	0x0006
        /*0012*/ 	.short	0x0018
        /*0014*/ 	.byte	0x00, 0xf5, 0x21, 0x00


	//----- nvinfo : EIATTR_KPARAM_INFO
	.align		4
.L_9:
        /*0018*/ 	.byte	0x04, 0x17
        /*001a*/ 	.short	(.L_11 - .L_10)
.L_10:
        /*001c*/ 	.word	0x00000000
        /*0020*/ 	.short	0x0005
        /*0022*/ 	.short	0x0010
        /*0024*/ 	.byte	0x00, 0xf5, 0x21, 0x00


	//----- nvinfo : EIATTR_KPARAM_INFO
	.align		4
.L_11:
        /*0028*/ 	.byte	0x04, 0x17
        /*002a*/ 	.short	(.L_13 - .L_12)
.L_12:
        /*002c*/ 	.word	0x00000000
        /*0030*/ 	.short	0x0004
        /*0032*/ 	.short	0x0008
        /*0034*/ 	.byte	0x00, 0xf5, 0x21, 0x00


	//----- nvinfo : EIATTR_KPARAM_INFO
	.align		4
.L_13:
        /*0038*/ 	.byte	0x04, 0x17
        /*003a*/ 	.short	(.L_15 - .L_14)
.L_14:
        /*003c*/ 	.word	0x00000000
        /*0040*/ 	.short	0x0003
        /*0042*/ 	.short	0x0004
        /*0044*/ 	.byte	0x00, 0xf0, 0x11, 0x00


	//----- nvinfo : EIATTR_KPARAM_INFO
	.align		4
.L_15:
        /*0048*/ 	.byte	0x04, 0x17
        /*004a*/ 	.short	(.L_17 - .L_16)
.L_16:
        /*004c*/ 	.word	0x00000000
        /*0050*/ 	.short	0x0002
        /*0052*/ 	.short	0x0002
        /*0054*/ 	.byte	0x00, 0xf0, 0x05, 0x00


	//----- nvinfo : EIATTR_KPARAM_INFO
	.align		4
.L_17:
        /*0058*/ 	.byte	0x04, 0x17
        /*005a*/ 	.short	(.L_19 - .L_18)
.L_18:
        /*005c*/ 	.word	0x00000000
        /*0060*/ 	.short	0x0001
        /*0062*/ 	.short	0x0001
        /*0064*/ 	.byte	0x00, 0xf0, 0x05, 0x00


	//----- nvinfo : EIATTR_KPARAM_INFO
	.align		4
.L_19:
        /*0068*/ 	.byte	0x04, 0x17
        /*006a*/ 	.short	(.L_21 - .L_20)
.L_20:
        /*006c*/ 	.word	0x00000000
        /*0070*/ 	.short	0x0000
        /*0072*/ 	.short	0x0000
        /*0074*/ 	.byte	0x00, 0xf0, 0x05, 0x00


	//----- nvinfo : EIATTR_SPARSE_MMA_MASK
	.align		4
.L_21:
        /*0078*/ 	.byte	0x03, 0x50
        /*007a*/ 	.short	0x0000


	//----- nvinfo : EIATTR_MAXREG_COUNT
	.align		4
        /*007c*/ 	.byte	0x03, 0x1b
        /*007e*/ 	.short	0x00ff


	//----- nvinfo : EIATTR_MERCURY_ISA_VERSION
	.align		4
        /*0080*/ 	.byte	0x03, 0x5f
        /*0082*/ 	.short	0x0101


	//----- nvinfo : EIATTR_VRC_CTA_INIT_COUNT
	.align		4
        /*0084*/ 	.byte	0x02, 0x4a
	.zero		1
	.zero		1


	//----- nvinfo : EIATTR_EXIT_INSTR_OFFSETS
	.align		4
        /*0088*/ 	.byte	0x04, 0x1c
        /*008a*/ 	.short	(.L_23 - .L_22)


	//   ....[0]....
.L_22:
        /*008c*/ 	.word	0x00000060


	//   ....[1]....
        /*0090*/ 	.word	0x000030d0


	//----- nvinfo : EIATTR_CRS_STACK_SIZE
	.align		4
.L_23:
        /*0094*/ 	.byte	0x04, 0x1e
        /*0096*/ 	.short	(.L_25 - .L_24)
.L_24:
        /*0098*/ 	.word	0x00000000


	//----- nvinfo : EIATTR_CBANK_PARAM_SIZE
	.align		4
.L_25:
        /*009c*/ 	.byte	0x03, 0x19
        /*009e*/ 	.short	0x0020


	//----- nvinfo : EIATTR_PARAM_CBANK
	.align		4
        /*00a0*/ 	.byte	0x04, 0x0a
        /*00a2*/ 	.short	(.L_27 - .L_26)
	.align		4
.L_26:
        /*00a4*/ 	.word	index@(.nv.constant0._Z12dtpmv_kernelccciPdS_S_)
        /*00a8*/ 	.short	0x0380
        /*00aa*/ 	.short	0x0020


	//----- nvinfo : EIATTR_SW_WAR
	.align		4
.L_27:
        /*00ac*/ 	.byte	0x04, 0x36
        /*00ae*/ 	.short	(.L_29 - .L_28)
.L_28:
        /*00b0*/ 	.word	0x00000008
.L_29:


//--------------------- .nv.callgraph             --------------------------
	.section	.nv.callgraph,"",@"SHT_CUDA_CALLGRAPH"
	.align	4
	.sectionentsize	8
	.align		4
        /*0000*/ 	.word	0x00000000
	.align		4
        /*0004*/ 	.word	0xffffffff
	.align		4
        /*0008*/ 	.word	0x00000000
	.align		4
        /*000c*/ 	.word	0xfffffffe
	.align		4
        /*0010*/ 	.word	0x00000000
	.align		4
        /*0014*/ 	.word	0xfffffffd
	.align		4
        /*0018*/ 	.word	0x00000000
	.align		4
        /*001c*/ 	.word	0xfffffffc


//--------------------- .text._Z12dtpmv_kernelccciPdS_S_ --------------------------
	.section	.text._Z12dtpmv_kernelccciPdS_S_,"ax",@progbits
	.align	128
        .global         _Z12dtpmv_kernelccciPdS_S_
        .type           _Z12dtpmv_kernelccciPdS_S_,@function
        .size           _Z12dtpmv_kernelccciPdS_S_,(.L_x_40 - _Z12dtpmv_kernelccciPdS_S_)
        .other          _Z12dtpmv_kernelccciPdS_S_,@"STO_CUDA_ENTRY STV_DEFAULT"
_Z12dtpmv_kernelccciPdS_S_:
.text._Z12dtpmv_kernelccciPdS_S_:
[----:B------:R-:W-:Y:S01]  /*0000*/  LDC R1, c[0x0][0x37c] ;  /* 0x0000df00ff017b82 */ /* 0x000fe20000000800 */
[----:B------:R-:W0:Y:S07]  /*0010*/  S2R R9, SR_CTAID.X ;  /* 0x0000000000097919 */ /* 0x000e2e0000002500 */
[----:B------:R-:W1:Y:S01]  /*0020*/  LDC R3, c[0x0][0x384] ;  /* 0x0000e100ff037b82 */ /* 0x000e620000000800 */
[----:B------:R-:W0:Y:S02]  /*0030*/  S2R R2, SR_TID.X ;  /* 0x0000000000027919 */ /* 0x000e240000002100 */
[----:B0-----:R-:W-:-:S05]  /*0040*/  IMAD R4, R9, 0x10, R2 ;  /* 0x0000001009047824 */ /* 0x001fca00078e0202 */
[----:B-1----:R-:W-:-:S13]  /*0050*/  ISETP.GE.AND P0, PT, R4, R3, PT ;  /* 0x000000030400720c */ /* 0x002fda0003f06270 */
[----:B------:R-:W-:Y:S05]  /*0060*/  @P0 EXIT ;  /* 0x000000000000094d */ /* 0x000fea0003800000 */
[----:B------:R-:W0:Y:S01]  /*0070*/  LDC.U8 R0, c[0x0][0x380] ;  /* 0x0000e000ff007b82 */ /* 0x000e220000000000 */
[----:B------:R-:W1:Y:S01]  /*0080*/  LDCU.64 UR6, c[0x0][0x358] ;  /* 0x00006b00ff0677ac */ /* 0x000e620008000a00 */
[----:B------:R-:W-:Y:S06]  /*0090*/  BSSY.RECONVERGENT B0, `(.L_x_0) ;  /* 0x0000300000007945 */ /* 0x000fec0003800200 */
[----:B------:R-:W2:Y:S01]  /*00a0*/  LDC.S8 R5, c[0x0][0x381] ;  /* 0x0000e040ff057b82 */ /* 0x000ea20000000200 */
[----:B0-----:R-:W-:Y:S02]  /*00b0*/  PRMT R0, R0, 0x8880, RZ ;  /* 0x0000888000007816 */ /* 0x001fe400000000ff */
[----:B--2---:R-:W-:-:S04]  /*00c0*/  ISETP.NE.AND P0, PT, R5, 0x4e, PT ;  /* 0x0000004e0500780c */ /* 0x004fc80003f05270 */
[----:B------:R-:W-:-:S13]  /*00d0*/  ISETP.NE.OR P1, PT, R0, 0x55, P0 ;  /* 0x000000550000780c */ /* 0x000fda0000725670 */
[----:B-1----:R-:W-:Y:S05]  /*00e0*/  @P1 BRA `(.L_x_1) ;  /* 0x0000000800a41947 */ /* 0x002fea0003800000 */
[----:B------:R-:W-:Y:S01]  /*00f0*/  IMAD.IADD R5, R2, 0x1, -R3 ;  /* 0x0000000102057824 */ /* 0x000fe200078e0a03 */
[C---:B------:R-:W-:Y:S01]  /*0100*/  IADD3 R0, PT, PT, -R4.reuse, R3, RZ ;  /* 0x0000000304007210 */ /* 0x040fe20007ffe1ff */
[--C-:B------:R-:W-:Y:S01]  /*0110*/  IMAD R6, R4, R4, R4.reuse ;  /* 0x0000000404067224 */ /* 0x100fe200078e0204 */
[----:B------:R-:W-:Y:S01]  /*0120*/  BSSY.RECONVERGENT B1, `(.L_x_2) ;  /* 0x000004a000017945 */ /* 0x000fe20003800200 */
[----:B------:R-:W-:Y:S01]  /*0130*/  IMAD R7, R9, 0x10, R5 ;  /* 0x0000001009077824 */ /* 0x000fe200078e0205 */
[----:B------:R-:W-:Y:S02]  /*0140*/  LOP3.LUT R5, R0, 0xf, RZ, 0xc0, !PT ;  /* 0x0000000f00057812 */ /* 0x000fe400078ec0ff */
[----:B------:R-:W-:Y:S02]  /*0150*/  CS2R R12, SRZ ;  /* 0x00000000000c7805 */ /* 0x000fe4000001ff00 */
[----:B------:R-:W-:Y:S02]  /*0160*/  ISETP.GT.U32.AND P0, PT, R7, -0x10, PT ;  /* 0xfffffff00700780c */ /* 0x000fe40003f04070 */
[----:B------:R-:W-:Y:S01]  /*0170*/  LEA.HI R7, R6, R6, RZ, 0x1 ;  /* 0x0000000606077211 */ /* 0x000fe200078f08ff */
[----:B------:R-:W-:Y:S01]  /*0180*/  IMAD.MOV.U32 R6, RZ, RZ, R4 ;  /* 0x000000ffff067224 */ /* 0x000fe200078e0004 */
[----:B------:R-:W-:-:S02]  /*0190*/  ISETP.NE.AND P1, PT, R5, RZ, PT ;  /* 0x000000ff0500720c */ /* 0x000fc40003f25270 */
[----:B------:R-:W-:-:S07]  /*01a0*/  SHF.R.S32.HI R7, RZ, 0x1, R7 ;  /* 0x00000001ff077819 */ /* 0x000fce0000011407 */
[----:B------:R-:W-:Y:S05]  /*01b0*/  @P0 BRA `(.L_x_3) ;  /* 0x0000000400000947 */ /* 0x000fea0003800000 */
[----:B------:R-:W-:Y:S01]  /*01c0*/  IADD3 R2, PT, PT, -R7, R2, RZ ;  /* 0x0000000207027210 */ /* 0x000fe20007ffe1ff */
[----:B------:R-:W-:Y:S01]  /*01d0*/  IMAD.MOV.U32 R6, RZ, RZ, R4 ;  /* 0x000000ffff067224 */ /* 0x000fe200078e0004 */
[----:B------:R-:W-:Y:S02]  /*01e0*/  LOP3.LUT R8, R0, 0xfffffff0, RZ, 0xc0, !PT ;  /* 0xfffffff000087812 */ /* 0x000fe400078ec0ff */
[----:B------:R-:W-:Y:S01]  /*01f0*/  CS2R R12, SRZ ;  /* 0x00000000000c7805 */ /* 0x000fe2000001ff00 */
[----:B------:R-:W-:-:S04]  /*0200*/  IMAD R2, R4, R3, R2 ;  /* 0x0000000304027224 */ /* 0x000fc800078e0202 */
[----:B------:R-:W-:Y:S01]  /*0210*/  IMAD R26, R9, 0x10, R2 ;  /* 0x00000010091a7824 */ /* 0x000fe200078e0202 */
[----:B------:R-:W-:-:S07]  /*0220*/  IADD3 R2, PT, PT, -R8, RZ, RZ ;  /* 0x000000ff08027210 */ /* 0x000fce0007ffe1ff */
.L_x_4:
[----:B------:R-:W0:Y:S08]  /*0230*/  LDC.64 R10, c[0x0][0x388] ;  /* 0x0000e200ff0a7b82 */ /* 0x000e300000000a00 */
[----:B------:R-:W1:Y:S01]  /*0240*/  LDC.64 R8, c[0x0][0x390] ;  /* 0x0000e400ff087b82 */ /* 0x000e620000000a00 */
[----:B0-----:R-:W-:-:S05]  /*0250*/  IMAD.WIDE R10, R26, 0x8, R10 ;  /* 0x000000081a0a7825 */ /* 0x001fca00078e020a */
[----:B------:R-:W2:Y:S01]  /*0260*/  LDG.E.64 R22, desc[UR6][R10.64] ;  /* 0x000000060a167981 */ /* 0x000ea2000c1e1b00 */
[----:B-1----:R-:W-:-:S03]  /*0270*/  IMAD.WIDE R8, R6, 0x8, R8 ;  /* 0x0000000806087825 */ /* 0x002fc600078e0208 */
[----:B------:R-:W3:Y:S04]  /*0280*/  LDG.E.64 R16, desc[UR6][R10.64+0x8] ;  /* 0x000008060a107981 */ /* 0x000ee8000c1e1b00 */
[----:B------:R-:W2:Y:S04]  /*0290*/  LDG.E.64 R20, desc[UR6][R8.64] ;  /* 0x0000000608147981 */ /* 0x000ea8000c1e1b00 */
[----:B------:R-:W3:Y:S04]  /*02a0*/  LDG.E.64 R18, desc[UR6][R8.64+0x8] ;  /* 0x0000080608127981 */ /* 0x000ee8000c1e1b00 */
[----:B------:R-:W4:Y:S04]  /*02b0*/  LDG.E.64 R14, desc[UR6][R10.64+0x10] ;  /* 0x000010060a0e7981 */ /* 0x000f28000c1e1b00 */
[----:B------:R-:W4:Y:S04]  /*02c0*/  LDG.E.64 R24, desc[UR6][R8.64+0x10] ;  /* 0x0000100608187981 */ /* 0x000f28000c1e1b00 */
[----:B------:R-:W5:Y:S01]  /*02d0*/  LDG.E.64 R28, desc[UR6][R10.64+0x78] ;  /* 0x000078060a1c7981 */ /* 0x000f62000c1e1b00 */
[----:B--2---:R-:W-:-:S03]  /*02e0*/  DFMA R20, R22, R20, R12 ;  /* 0x000000141614722b */ /* 0x004fc6000000000c */
[----:B------:R-:W2:Y:S04]  /*02f0*/  LDG.E.64 R12, desc[UR6][R10.64+0x18] ;  /* 0x000018060a0c7981 */ /* 0x000ea8000c1e1b00 */
[----:B------:R-:W2:Y:S01]  /*0300*/  LDG.E.64 R22, desc[UR6][R8.64+0x18] ;  /* 0x0000180608167981 */ /* 0x000ea2000c1e1b00 */
[----:B---3--:R-:W-:-:S03]  /*0310*/  DFMA R18, R16, R18, R20 ;  /* 0x000000121012722b */ /* 0x008fc60000000014 */
[----:B------:R-:W3:Y:S04]  /*0320*/  LDG.E.64 R16, desc[UR6][R10.64+0x20] ;  /* 0x000020060a107981 */ /* 0x000ee8000c1e1b00 */
[----:B------:R-:W3:Y:S01]  /*0330*/  LDG.E.64 R20, desc[UR6][R8.64+0x20] ;  /* 0x0000200608147981 */ /* 0x000ee2000c1e1b00 */
[----:B----4-:R-:W-:-:S03]  /*0340*/  DFMA R24, R14, R24, R18 ;  /* 0x000000180e18722b */ /* 0x010fc60000000012 */
[----:B------:R-:W4:Y:S04]  /*0350*/  LDG.E.64 R14, desc[UR6][R10.64+0x28] ;  /* 0x000028060a0e7981 */ /* 0x000f28000c1e1b00 */
[----:B------:R-:W4:Y:S01]  /*0360*/  LDG.E.64 R18, desc[UR6][R8.64+0x28] ;  /* 0x0000280608127981 */ /* 0x000f22000c1e1b00 */
        /* <DEDUP_REMOVED lines=26> */
[----:B------:R-:W4:Y:S04]  /*0510*/  LDG.E.64 R24, desc[UR6][R8.64+0x70] ;  /* 0x0000700608187981 */ /* 0x000f28000c1e1b00 */
[----:B------:R-:W5:Y:S01]  /*0520*/  LDG.E.64 R8, desc[UR6][R8.64+0x78] ;  /* 0x0000780608087981 */ /* 0x000f62000c1e1b00 */
[----:B------:R-:W-:-:S05]  /*0530*/  VIADD R2, R2, 0x10 ;  /* 0x0000001002027836 */ /* 0x000fca0000000000 */
[----:B------:R-:W-:Y:S01]  /*0540*/  ISETP.NE.AND P0, PT, R2, RZ, PT ;  /* 0x000000ff0200720c */ /* 0x000fe20003f05270 */
[----:B------:R-:W-:Y:S01]  /*0550*/  VIADD R26, R26, 0x10 ;  /* 0x000000101a1a7836 */ /* 0x000fe20000000000 */
[----:B------:R-:W-:Y:S01]  /*0560*/  IADD3 R6, PT, PT, R6, 0x10, RZ ;  /* 0x0000001006067810 */ /* 0x000fe20007ffe0ff */
[----:B--2---:R-:W-:-:S08]  /*0570*/  DFMA R12, R12, R14, R20 ;  /* 0x0000000e0c0c722b */ /* 0x004fd00000000014 */
[----:B---3--:R-:W-:-:S08]  /*0580*/  DFMA R12, R16, R18, R12 ;  /* 0x00000012100c722b */ /* 0x008fd0000000000c */
[----:B----4-:R-:W-:-:S08]  /*0590*/  DFMA R12, R22, R24, R12 ;  /* 0x00000018160c722b */ /* 0x010fd0000000000c */
[----:B-----5:R-:W-:Y:S01]  /*05a0*/  DFMA R12, R28, R8, R12 ;  /* 0x000000081c0c722b */ /* 0x020fe2000000000c */
[----:B------:R-:W-:Y:S10]  /*05b0*/  @P0 BRA `(.L_x_4) ;  /* 0xfffffffc001c0947 */ /* 0x000ff4000383ffff */
.L_x_3:
[----:B------:R-:W-:Y:S05]  /*05c0*/  BSYNC.RECONVERGENT B1 ;  /* 0x0000000000017941 */ /* 0x000fea0003800200 */
.L_x_2:
[----:B------:R-:W-:Y:S01]  /*05d0*/  BSSY.RECONVERGENT B1, `(.L_x_5) ;  /* 0x0000059000017945 */ /* 0x000fe20003800200 */
[----:B------:R-:W-:-:S03]  /*05e0*/  IMAD R27, R4, R3, -R7 ;  /* 0x00000003041b7224 */ /* 0x000fc600078e0a07 */
[----:B------:R-:W-:Y:S05]  /*05f0*/  @!P1 BRA `(.L_x_6) ;  /* 0x0000000400589947 */ /* 0x000fea0003800000 */
[----:B------:R-:W-:Y:S01]  /*0600*/  ISETP.GE.U32.AND P0, PT, R5, 0x8, PT ;  /* 0x000000080500780c */ /* 0x000fe20003f06070 */
[----:B------:R-:W-:Y:S01]  /*0610*/  BSSY.RECONVERGENT B2, `(.L_x_7) ;  /* 0x0000022000027945 */ /* 0x000fe20003800200 */
[----:B------:R-:W-:-:S04]  /*0620*/  LOP3.LUT R2, R0, 0x7, RZ, 0xc0, !PT ;  /* 0x0000000700027812 */ /* 0x000fc800078ec0ff */
[----:B------:R-:W-:-:S07]  /*0630*/  ISETP.NE.AND P1, PT, R2, RZ, PT ;  /* 0x000000ff0200720c */ /* 0x000fce0003f25270 */
[----:B------:R-:W-:Y:S06]  /*0640*/  @!P0 BRA `(.L_x_8) ;  /* 0x0000000000788947 */ /* 0x000fec0003800000 */
[----:B------:R-:W0:Y:S01]  /*0650*/  LDC.64 R10, c[0x0][0x388] ;  /* 0x0000e200ff0a7b82 */ /* 0x000e220000000a00 */
[----:B------:R-:W-:-:S07]  /*0660*/  IMAD.IADD R5, R27, 0x1, R6 ;  /* 0x000000011b057824 */ /* 0x000fce00078e0206 */
        /* <DEDUP_REMOVED lines=21> */
[----:B------:R-:W2:Y:S04]  /*07c0*/  LDG.E.64 R24, desc[UR6][R8.64+0x30] ;  /* 0x0000300608187981 */ /* 0x000ea8000c1e1b00 */
[----:B------:R-:W5:Y:S01]  /*07d0*/  LDG.E.64 R8, desc[UR6][R8.64+0x38] ;  /* 0x0000380608087981 */ /* 0x000f62000c1e1b00 */
[----:B---3--:R-:W-:-:S08]  /*07e0*/  DFMA R12, R12, R14, R20 ;  /* 0x0000000e0c0c722b */ /* 0x008fd00000000014 */
[----:B----4-:R-:W-:Y:S01]  /*07f0*/  DFMA R12, R16, R18, R12 ;  /* 0x00000012100c722b */ /* 0x010fe2000000000c */
[----:B------:R-:W-:-:S07]  /*0800*/  VIADD R6, R6, 0x8 ;  /* 0x0000000806067836 */ /* 0x000fce0000000000 */
[----:B--2---:R-:W-:-:S08]  /*0810*/  DFMA R12, R22, R24, R12 ;  /* 0x00000018160c722b */ /* 0x004fd0000000000c */
[----:B-----5:R-:W-:-:S11]  /*0820*/  DFMA R12, R28, R8, R12 ;  /* 0x000000081c0c722b */ /* 0x020fd6000000000c */
.L_x_8:
[----:B------:R-:W-:Y:S05]  /*0830*/  BSYNC.RECONVERGENT B2 ;  /* 0x0000000000027941 */ /* 0x000fea0003800200 */
.L_x_7:
[----:B------:R-:W-:Y:S05]  /*0840*/  @!P1 BRA `(.L_x_6) ;  /* 0x0000000000c49947 */ /* 0x000fea0003800000 */
[----:B------:R-:W-:Y:S01]  /*0850*/  ISETP.GE.U32.AND P0, PT, R2, 0x4, PT ;  /* 0x000000040200780c */ /* 0x000fe20003f06070 */
[----:B------:R-:W-:Y:S01]  /*0860*/  BSSY.RECONVERGENT B2, `(.L_x_9) ;  /* 0x0000016000027945 */ /* 0x000fe20003800200 */
[----:B------:R-:W-:-:S04]  /*0870*/  LOP3.LUT R0, R0, 0x3, RZ, 0xc0, !PT ;  /* 0x0000000300007812 */ /* 0x000fc800078ec0ff */
[----:B------:R-:W-:-:S07]  /*0880*/  ISETP.NE.AND P1, PT, R0, RZ, PT ;  /* 0x000000ff0000720c */ /* 0x000fce0003f25270 */
[----:B------:R-:W-:Y:S06]  /*0890*/  @!P0 BRA `(.L_x_10) ;  /* 0x0000000000488947 */ /* 0x000fec0003800000 */
[----:B------:R-:W0:Y:S01]  /*08a0*/  LDC.64 R8, c[0x0][0x388] ;  /* 0x0000e200ff087b82 */ /* 0x000e220000000a00 */
[----:B------:R-:W-:-:S07]  /*08b0*/  IADD3 R27, PT, PT, R27, R6, RZ ;  /* 0x000000061b1b7210 */ /* 0x000fce0007ffe0ff */
[----:B------:R-:W1:Y:S01]  /*08c0*/  LDC.64 R10, c[0x0][0x390] ;  /* 0x0000e400ff0a7b82 */ /* 0x000e620000000a00 */
[----:B0-----:R-:W-:-:S05]  /*08d0*/  IMAD.WIDE R26, R27, 0x8, R8 ;  /* 0x000000081b1a7825 */ /* 0x001fca00078e0208 */
[----:B------:R-:W2:Y:S01]  /*08e0*/  LDG.E.64 R16, desc[UR6][R26.64+0x8] ;  /* 0x000008061a107981 */ /* 0x000ea2000c1e1b00 */
[----:B-1----:R-:W-:-:S03]  /*08f0*/  IMAD.WIDE R8, R6, 0x8, R10 ;  /* 0x0000000806087825 */ /* 0x002fc600078e020a */
[----:B------:R-:W3:Y:S04]  /*0900*/  LDG.E.64 R20, desc[UR6][R26.64+0x10] ;  /* 0x000010061a147981 */ /* 0x000ee8000c1e1b00 */
[----:B------:R-:W4:Y:S04]  /*0910*/  LDG.E.64 R10, desc[UR6][R26.64] ;  /* 0x000000061a0a7981 */ /* 0x000f28000c1e1b00 */
[----:B------:R-:W4:Y:S04]  /*0920*/  LDG.E.64 R14, desc[UR6][R8.64] ;  /* 0x00000006080e7981 */ /* 0x000f28000c1e1b00 */
[----:B------:R-:W2:Y:S04]  /*0930*/  LDG.E.64 R18, desc[UR6][R8.64+0x8] ;  /* 0x0000080608127981 */ /* 0x000ea8000c1e1b00 */
[----:B------:R-:W3:Y:S04]  /*0940*/  LDG.E.64 R22, desc[UR6][R8.64+0x10] ;  /* 0x0000100608167981 */ /* 0x000ee8000c1e1b00 */
[----:B------:R-:W5:Y:S04]  /*0950*/  LDG.E.64 R24, desc[UR6][R26.64+0x18] ;  /* 0x000018061a187981 */ /* 0x000f68000c1e1b00 */
[----:B------:R-:W5:Y:S01]  /*0960*/  LDG.E.64 R28, desc[UR6][R8.64+0x18] ;  /* 0x00001806081c7981 */ /* 0x000f62000c1e1b00 */
[----:B------:R-:W-:Y:S01]  /*0970*/  VIADD R6, R6, 0x4 ;  /* 0x0000000406067836 */ /* 0x000fe20000000000 */
[----:B----4-:R-:W-:-:S08]  /*0980*/  DFMA R10, R10, R14, R12 ;  /* 0x0000000e0a0a722b */ /* 0x010fd0000000000c */
[----:B--2---:R-:W-:-:S08]  /*0990*/  DFMA R10, R16, R18, R10 ;  /* 0x00000012100a722b */ /* 0x004fd0000000000a */
[----:B---3--:R-:W-:-:S08]  /*09a0*/  DFMA R10, R20, R22, R10 ;  /* 0x00000016140a722b */ /* 0x008fd0000000000a */
[----:B-----5:R-:W-:-:S11]  /*09b0*/  DFMA R12, R24, R28, R10 ;  /* 0x0000001c180c722b */ /* 0x020fd6000000000a */
.L_x_10:
[----:B------:R-:W-:Y:S05]  /*09c0*/  BSYNC.RECONVERGENT B2 ;  /* 0x0000000000027941 */ /* 0x000fea0003800200 */
.L_x_9:
[----:B------:R-:W-:Y:S05]  /*09d0*/  @!P1 BRA `(.L_x_6) ;  /* 0x0000000000609947 */ /* 0x000fea0003800000 */
[----:B------:R-:W0:Y:S01]  /*09e0*/  LDC.64 R8, c[0x0][0x390] ;  /* 0x0000e400ff087b82 */ /* 0x000e220000000a00 */
[----:B------:R-:W-:-:S04]  /*09f0*/  IMAD.IADD R7, R6, 0x1, -R7 ;  /* 0x0000000106077824 */ /* 0x000fc800078e0a07 */
[----:B------:R-:W-:-:S03]  /*0a00*/  IMAD R7, R4, R3, R7 ;  /* 0x0000000304077224 */ /* 0x000fc600078e0207 */
[----:B------:R-:W1:Y:S01]  /*0a10*/  LDC.64 R10, c[0x0][0x388] ;  /* 0x0000e200ff0a7b82 */ /* 0x000e620000000a00 */
[----:B0-----:R-:W-:-:S06]  /*0a20*/  IMAD.WIDE R2, R6, 0x8, R8 ;  /* 0x0000000806027825 */ /* 0x001fcc00078e0208 */
[----:B------:R-:W2:Y:S01]  /*0a30*/  LDG.E.64 R2, desc[UR6][R2.64] ;  /* 0x0000000602027981 */ /* 0x000ea2000c1e1b00 */
[----:B-1----:R-:W-:-:S06]  /*0a40*/  IMAD.WIDE R14, R7, 0x8, R10 ;  /* 0x00000008070e7825 */ /* 0x002fcc00078e020a */
[----:B------:R-:W2:Y:S01]  /*0a50*/  LDG.E.64 R14, desc[UR6][R14.64] ;  /* 0x000000060e0e7981 */ /* 0x000ea2000c1e1b00 */
[----:B------:R-:W-:-:S04]  /*0a60*/  IADD3 R0, PT, PT, -R0, 0x1, RZ ;  /* 0x0000000100007810 */ /* 0x000fc80007ffe1ff */
[----:B------:R-:W-:Y:S01]  /*0a70*/  ISETP.NE.AND P0, PT, R0, RZ, PT ;  /* 0x000000ff0000720c */ /* 0x000fe20003f05270 */
[----:B--2---:R-:W-:-:S12]  /*0a80*/  DFMA R12, R14, R2, R12 ;  /* 0x000000020e0c722b */ /* 0x004fd8000000000c */
[----:B------:R-:W-:Y:S05]  /*0a90*/  @!P0 BRA `(.L_x_6) ;  /* 0x0000000000308947 */ /* 0x000fea0003800000 */
[----:B------:R-:W-:Y:S01]  /*0aa0*/  IADD3 R15, PT, PT, R6, 0x1, RZ ;  /* 0x00000001060f7810 */ /* 0x000fe20007ffe0ff */
[----:B------:R-:W-:-:S07]  /*0ab0*/  VIADD R5, R7, 0x1 ;  /* 0x0000000107057836 */ /* 0x000fce0000000000 */
.L_x_11:
[----:B------:R-:W-:-:S04]  /*0ac0*/  IMAD.WIDE R2, R15, 0x8, R8 ;  /* 0x000000080f027825 */ /* 0x000fc800078e0208 */
[----:B------:R-:W-:Y:S02]  /*0ad0*/  IMAD.WIDE R6, R5, 0x8, R10 ;  /* 0x0000000805067825 */ /* 0x000fe400078e020a */
[----:B------:R-:W2:Y:S04]  /*0ae0*/  LDG.E.64 R2, desc[UR6][R2.64] ;  /* 0x0000000602027981 */ /* 0x000ea8000c1e1b00 */
[----:B------:R-:W2:Y:S01]  /*0af0*/  LDG.E.64 R6, desc[UR6][R6.64] ;  /* 0x0000000606067981 */ /* 0x000ea2000c1e1b00 */
[----:B------:R-:W-:Y:S01]  /*0b00*/  VIADD R0, R0, 0x1 ;  /* 0x0000000100007836 */ /* 0x000fe20000000000 */
[----:B------:R-:W-:Y:S01]  /*0b10*/  IADD3 R15, PT, PT, R15, 0x1, RZ ;  /* 0x000000010f0f7810 */ /* 0x000fe20007ffe0ff */
[----:B------:R-:W-:-:S03]  /*0b20*/  VIADD R5, R5, 0x1 ;  /* 0x0000000105057836 */ /* 0x000fc60000000000 */
[----:B------:R-:W-:Y:S01]  /*0b30*/  ISETP.NE.AND P0, PT, R0, RZ, PT ;  /* 0x000000ff0000720c */ /* 0x000fe20003f05270 */
[----:B--2---:R-:W-:-:S12]  /*0b40*/  DFMA R12, R6, R2, R12 ;  /* 0x00000002060c722b */ /* 0x004fd8000000000c */
[----:B------:R-:W-:Y:S05]  /*0b50*/  @P0 BRA `(.L_x_11) ;  /* 0xfffffffc00d80947 */ /* 0x000fea000383ffff */
.L_x_6:
[----:B------:R-:W-:Y:S05]  /*0b60*/  BSYNC.RECONVERGENT B1 ;  /* 0x0000000000017941 */ /* 0x000fea0003800200 */
.L_x_5:
[----:B------:R-:W-:Y:S05]  /*0b70*/  BRA `(.L_x_12) ;  /* 0x0000002400447947 */ /* 0x000fea0003800000 */
.L_x_1:
[----:B------:R-:W-:Y:S02]  /*0b80*/  ISETP.NE.OR P0, PT, R0, 0x4c, P0 ;  /* 0x0000004c0000780c */ /* 0x000fe40000705670 */
[----:B------:R-:W-:-:S11]  /*0b90*/  CS2R R12, SRZ ;  /* 0x00000000000c7805 */ /* 0x000fd6000001ff00 */
[----:B------:R-:W-:Y:S05]  /*0ba0*/  @P0 BRA `(.L_x_13) ;  /* 0x0000000800f80947 */ /* 0x000fea0003800000 */
[C---:B------:R-:W-:Y:S01]  /*0bb0*/  ISETP.GE.AND P0, PT, R4.reuse, RZ, PT ;  /* 0x000000ff0400720c */ /* 0x040fe20003f06270 */
[----:B------:R-:W-:Y:S01]  /*0bc0*/  IMAD R0, R4, R4, R4 ;  /* 0x0000000404007224 */ /* 0x000fe200078e0204 */
[----:B------:R-:W-:Y:S04]  /*0bd0*/  BSSY.RECONVERGENT B1, `(.L_x_14) ;  /* 0x00000ba000017945 */ /* 0x000fe80003800200 */
[----:B------:R-:W-:-:S07]  /*0be0*/  LEA.HI R3, R0, R0, RZ, 0x1 ;  /* 0x0000000000037211 */ /* 0x000fce00078f08ff */
[----:B------:R-:W-:Y:S05]  /*0bf0*/  @!P0 BRA `(.L_x_15) ;  /* 0x0000000800dc8947 */ /* 0x000fea0003800000 */
[C---:B------:R-:W-:Y:S01]  /*0c00*/  ISETP.GE.U32.AND P1, PT, R4.reuse, 0xf, PT ;  /* 0x0000000f0400780c */ /* 0x040fe20003f26070 */
[----:B------:R-:W-:Y:S01]  /*0c10*/  VIADD R0, R4, 0x1 ;  /* 0x0000000104007836 */ /* 0x000fe20000000000 */
[----:B------:R-:W-:Y:S01]  /*0c20*/  BSSY.RECONVERGENT B2, `(.L_x_16) ;  /* 0x000004e000027945 */ /* 0x000fe20003800200 */
[----:B------:R-:W-:Y:S02]  /*0c30*/  SHF.R.S32.HI R3, RZ, 0x1, R3 ;  /* 0x00000001ff037819 */ /* 0x000fe40000011403 */
[----:B------:R-:W-:Y:S02]  /*0c40*/  CS2R R12, SRZ ;  /* 0x00000000000c7805 */ /* 0x000fe4000001ff00 */
[----:B------:R-:W-:Y:S02]  /*0c50*/  MOV R6, RZ ;  /* 0x000000ff00067202 */ /* 0x000fe40000000f00 */
[----:B------:R-:W-:-:S04]  /*0c60*/  LOP3.LUT R2, R0, 0xf, RZ, 0xc0, !PT ;  /* 0x0000000f00027812 */ /* 0x000fc800078ec0ff */
[----:B------:R-:W-:Y:S01]  /*0c70*/  ISETP.NE.AND P0, PT, R2, RZ, PT ;  /* 0x000000ff0200720c */ /* 0x000fe20003f05270 */
[----:B------:R-:W-:-:S12]  /*0c80*/  @!P1 BRA `(.L_x_17) ;  /* 0x00000004001c9947 */ /* 0x000fd80003800000 */
[----:B------:R-:W0:Y:S01]  /*0c90*/  LDC.64 R6, c[0x0][0x388] ;  /* 0x0000e200ff067b82 */ /* 0x000e220000000a00 */
[----:B------:R-:W1:Y:S01]  /*0ca0*/  LDCU.64 UR4, c[0x0][0x390] ;  /* 0x00007200ff0477ac */ /* 0x000e620008000a00 */
[----:B------:R-:W-:Y:S01]  /*0cb0*/  CS2R R12, SRZ ;  /* 0x00000000000c7805 */ /* 0x000fe2000001ff00 */
[----:B-1----:R-:W-:-:S04]  /*0cc0*/  UIADD3 UR4, UP0, UPT, UR4, 0x40, URZ ;  /* 0x0000004004047890 */ /* 0x002fc8000ff1e0ff */
[----:B------:R-:W-:Y:S01]  /*0cd0*/  UIADD3.X UR5, UPT, UPT, URZ, UR5, URZ, UP0, !UPT ;  /* 0x00000005ff057290 */ /* 0x000fe200087fe4ff */
[----:B0-----:R-:W-:-:S03]  /*0ce0*/  IMAD.WIDE.U32 R6, R3, 0x8, R6 ;  /* 0x0000000803067825 */ /* 0x001fc600078e0006 */
[----:B------:R-:W-:Y:S02]  /*0cf0*/  IADD3 R15, P1, PT, R6, 0x40, RZ ;  /* 0x00000040060f7810 */ /* 0x000fe40007f3e0ff */
[----:B------:R-:W-:Y:S01]  /*0d00*/  IMAD.U32 R14, RZ, RZ, UR5 ;  /* 0x00000005ff0e7e24 */ /* 0x000fe2000f8e00ff */
[----:B------:R-:W-:Y:S02]  /*0d10*/  LOP3.LUT R6, R0, 0x7ffffff0, RZ, 0xc0, !PT ;  /* 0x7ffffff000067812 */ /* 0x000fe400078ec0ff */
[----:B------:R-:W-:Y:S01]  /*0d20*/  IMAD.X R16, RZ, RZ, R7, P1 ;  /* 0x000000ffff107224 */ /* 0x000fe200008e0607 */
[----:B------:R-:W-:Y:S02]  /*0d30*/  MOV R7, UR4 ;  /* 0x0000000400077c02 */ /* 0x000fe40008000f00 */
[----:B------:R-:W-:-:S07]  /*0d40*/  IMAD.MOV R5, RZ, RZ, -R6 ;  /* 0x000000ffff057224 */ /* 0x000fce00078e0a06 */
.L_x_18:
[----:B------:R-:W-:Y:S01]  /*0d50*/  IMAD.MOV.U32 R8, RZ, RZ, R15 ;  /* 0x000000ffff087224 */ /* 0x000fe200078e000f */
[----:B------:R-:W-:Y:S01]  /*0d60*/  MOV R9, R16 ;  /* 0x0000001000097202 */ /* 0x000fe20000000f00 */
[----:B------:R-:W-:Y:S02]  /*0d70*/  IMAD.MOV.U32 R10, RZ, RZ, R7 ;  /* 0x000000ffff0a7224 */ /* 0x000fe400078e0007 */
[----:B------:R-:W-:Y:S02]  /*0d80*/  IMAD.MOV.U32 R11, RZ, RZ, R14 ;  /* 0x000000ffff0b7224 */ /* 0x000fe400078e000e */
[----:B------:R-:W2:Y:S04]  /*0d90*/  LDG.E.64 R24, desc[UR6][R8.64+-0x40] ;  /* 0xffffc00608187981 */ /* 0x000ea8000c1e1b00 */
[----:B------:R-:W2:Y:S04]  /*0da0*/  LDG.E.64 R14, desc[UR6][R10.64+-0x40] ;  /* 0xffffc0060a0e7981 */ /* 0x000ea8000c1e1b00 */
[----:B------:R-:W3:Y:S04]  /*0db0*/  LDG.E.64 R22, desc[UR6][R8.64+-0x38] ;  /* 0xffffc80608167981 */ /* 0x000ee8000c1e1b00 */
[----:B------:R-:W3:Y:S04]  /*0dc0*/  LDG.E.64 R20, desc[UR6][R10.64+-0x38] ;  /* 0xffffc8060a147981 */ /* 0x000ee8000c1e1b00 */
        /* <DEDUP_REMOVED lines=41> */
[----:B------:R-:W-:Y:S01]  /*1060*/  IADD3 R5, PT, PT, R5, 0x10, RZ ;  /* 0x0000001005057810 */ /* 0x000fe20007ffe0ff */
[----:B---3--:R-:W-:Y:S01]  /*1070*/  DFMA R12, R12, R14, R20 ;  /* 0x0000000e0c0c722b */ /* 0x008fe20000000014 */
[----:B------:R-:W-:Y:S02]  /*1080*/  IADD3 R7, P3, PT, R10, 0x80, RZ ;  /* 0x000000800a077810 */ /* 0x000fe40007f7e0ff */
[----:B------:R-:W-:Y:S02]  /*1090*/  ISETP.NE.AND P1, PT, R5, RZ, PT ;  /* 0x000000ff0500720c */ /* 0x000fe40003f25270 */
[----:B------:R-:W-:Y:S01]  /*10a0*/  IADD3 R15, P2, PT, R8, 0x80, RZ ;  /* 0x00000080080f7810 */ /* 0x000fe20007f5e0ff */
[----:B------:R-:W-:-:S02]  /*10b0*/  IMAD.X R14, RZ, RZ, R11, P3 ;  /* 0x000000ffff0e7224 */ /* 0x000fc400018e060b */
[----:B----4-:R-:W-:Y:S02]  /*10c0*/  DFMA R12, R16, R18, R12 ;  /* 0x00000012100c722b */ /* 0x010fe4000000000c */
[----:B------:R-:W-:-:S06]  /*10d0*/  IMAD.X R16, RZ, RZ, R9, P2 ;  /* 0x000000ffff107224 */ /* 0x000fcc00010e0609 */
[----:B--2---:R-:W-:Y:S01]  /*10e0*/  DFMA R12, R22, R24, R12 ;  /* 0x00000018160c722b */ /* 0x004fe2000000000c */
[----:B------:R-:W-:Y:S10]  /*10f0*/  @P1 BRA `(.L_x_18) ;  /* 0xfffffffc00141947 */ /* 0x000ff4000383ffff */
.L_x_17:
[----:B------:R-:W-:Y:S05]  /*1100*/  BSYNC.RECONVERGENT B2 ;  /* 0x0000000000027941 */ /* 0x000fea0003800200 */
.L_x_16:
[----:B------:R-:W-:Y:S05]  /*1110*/  @!P0 BRA `(.L_x_15) ;  /* 0x0000000400948947 */ /* 0x000fea0003800000 */
[----:B------:R-:W-:Y:S01]  /*1120*/  ISETP.GE.U32.AND P0, PT, R2, 0x8, PT ;  /* 0x000000080200780c */ /* 0x000fe20003f06070 */
[----:B------:R-:W-:Y:S01]  /*1130*/  BSSY.RECONVERGENT B2, `(.L_x_19) ;  /* 0x0000027000027945 */ /* 0x000fe20003800200 */
[----:B------:R-:W-:-:S04]  /*1140*/  LOP3.LUT R5, R0, 0x7, RZ, 0xc0, !PT ;  /* 0x0000000700057812 */ /* 0x000fc800078ec0ff */
[----:B------:R-:W-:-:S07]  /*1150*/  ISETP.NE.AND P1, PT, R5, RZ, PT ;  /* 0x000000ff0500720c */ /* 0x000fce0003f25270 */
[----:B------:R-:W-:Y:S06]  /*1160*/  @!P0 BRA `(.L_x_20) ;  /* 0x00000000008c8947 */ /* 0x000fec0003800000 */
[----:B------:R-:W0:Y:S01]  /*1170*/  LDC.64 R22, c[0x0][0x388] ;  /* 0x0000e200ff167b82 */ /* 0x000e220000000a00 */
[----:B------:R-:W-:Y:S01]  /*1180*/  IADD3 R7, PT, PT, R3, R6, RZ ;  /* 0x0000000603077210 */ /* 0x000fe20007ffe0ff */
[----:B------:R-:W1:Y:S06]  /*1190*/  LDCU.64 UR4, c[0x0][0x388] ;  /* 0x00007100ff0477ac */ /* 0x000e6c0008000a00 */
[----:B------:R-:W2:Y:S01]  /*11a0*/  LDC.64 R10, c[0x0][0x390] ;  /* 0x0000e400ff0a7b82 */ /* 0x000ea20000000a00 */
[----:B0-----:R-:W-:-:S06]  /*11b0*/  IMAD.WIDE.U32 R22, R7, 0x8, R22 ;  /* 0x0000000807167825 */ /* 0x001fcc00078e0016 */
[----:B------:R-:W3:Y:S01]  /*11c0*/  LDG.E.64 R22, desc[UR6][R22.64] ;  /* 0x0000000616167981 */ /* 0x000ee2000c1e1b00 */
[----:B--2---:R-:W-:-:S05]  /*11d0*/  IMAD.WIDE.U32 R10, R6, 0x8, R10 ;  /* 0x00000008060a7825 */ /* 0x004fca00078e000a */
[----:B------:R-:W3:Y:S01]  /*11e0*/  LDG.E.64 R20, desc[UR6][R10.64] ;  /* 0x000000060a147981 */ /* 0x000ee2000c1e1b00 */
[----:B------:R-:W-:-:S03]  /*11f0*/  IADD3 R2, P0, PT, R3, R6, RZ ;  /* 0x0000000603027210 */ /* 0x000fc60007f1e0ff */
[----:B------:R-:W2:Y:S02]  /*1200*/  LDG.E.64 R14, desc[UR6][R10.64+0x8] ;  /* 0x000008060a0e7981 */ /* 0x000ea4000c1e1b00 */
[----:B------:R-:W-:Y:S01]  /*1210*/  IMAD.X R7, RZ, RZ, RZ, P0 ;  /* 0x000000ffff077224 */ /* 0x000fe200000e06ff */
[C---:B-1----:R-:W-:Y:S01]  /*1220*/  LEA R8, P0, R2.reuse, UR4, 0x3 ;  /* 0x0000000402087c11 */ /* 0x042fe2000f8018ff */
[----:B------:R-:W4:Y:S03]  /*1230*/  LDG.E.64 R16, desc[UR6][R10.64+0x10] ;  /* 0x000010060a107981 */ /* 0x000f26000c1e1b00 */
[----:B------:R-:W-:Y:S01]  /*1240*/  LEA.HI.X R9, R2, UR5, R7, 0x3, P0 ;  /* 0x0000000502097c11 */ /* 0x000fe200080f1c07 */
[----:B------:R-:W5:Y:S04]  /*1250*/  LDG.E.64 R26, desc[UR6][R10.64+0x38] ;  /* 0x000038060a1a7981 */ /* 0x000f68000c1e1b00 */
[----:B------:R-:W2:Y:S04]  /*1260*/  LDG.E.64 R24, desc[UR6][R8.64+0x8] ;  /* 0x0000080608187981 */ /* 0x000ea8000c1e1b00 */
[----:B------:R-:W4:Y:S04]  /*1270*/  LDG.E.64 R18, desc[UR6][R8.64+0x10] ;  /* 0x0000100608127981 */ /* 0x000f28000c1e1b00 */
[----:B------:R-:W5:Y:S01]  /*1280*/  LDG.E.64 R28, desc[UR6][R8.64+0x38] ;  /* 0x00003806081c7981 */ /* 0x000f62000c1e1b00 */
[----:B---3--:R-:W-:-:S03]  /*1290*/  DFMA R12, R22, R20, R12 ;  /* 0x00000014160c722b */ /* 0x008fc6000000000c */
[----:B------:R-:W3:Y:S04]  /*12a0*/  LDG.E.64 R20, desc[UR6][R10.64+0x18] ;  /* 0x000018060a147981 */ /* 0x000ee8000c1e1b00 */
[----:B------:R-:W3:Y:S01]  /*12b0*/  LDG.E.64 R22, desc[UR6][R8.64+0x18] ;  /* 0x0000180608167981 */ /* 0x000ee2000c1e1b00 */
[----:B--2---:R-:W-:-:S03]  /*12c0*/  DFMA R24, R24, R14, R12 ;  /* 0x0000000e1818722b */ /* 0x004fc6000000000c */
[----:B------:R-:W2:Y:S04]  /*12d0*/  LDG.E.64 R12, desc[UR6][R10.64+0x20] ;  /* 0x000020060a0c7981 */ /* 0x000ea8000c1e1b00 */
[----:B------:R-:W2:Y:S01]  /*12e0*/  LDG.E.64 R14, desc[UR6][R8.64+0x20] ;  /* 0x00002006080e7981 */ /* 0x000ea2000c1e1b00 */
[----:B----4-:R-:W-:-:S03]  /*12f0*/  DFMA R24, R18, R16, R24 ;  /* 0x000000101218722b */ /* 0x010fc60000000018 */
[----:B------:R-:W4:Y:S04]  /*1300*/  LDG.E.64 R16, desc[UR6][R10.64+0x28] ;  /* 0x000028060a107981 */ /* 0x000f28000c1e1b00 */
[----:B------:R-:W4:Y:S01]  /*1310*/  LDG.E.64 R18, desc[UR6][R8.64+0x28] ;  /* 0x0000280608127981 */ /* 0x000f22000c1e1b00 */
[----:B---3--:R-:W-:-:S03]  /*1320*/  DFMA R20, R22, R20, R24 ;  /* 0x000000141614722b */ /* 0x008fc60000000018 */
[----:B------:R-:W3:Y:S04]  /*1330*/  LDG.E.64 R24, desc[UR6][R10.64+0x30] ;  /* 0x000030060a187981 */ /* 0x000ee8000c1e1b00 */
[----:B------:R-:W3:Y:S01]  /*1340*/  LDG.E.64 R22, desc[UR6][R8.64+0x30] ;  /* 0x0000300608167981 */ /* 0x000ee2000c1e1b00 */
[----:B--2---:R-:W-:-:S08]  /*1350*/  DFMA R12, R14, R12, R20 ;  /* 0x0000000c0e0c722b */ /* 0x004fd00000000014 */
[----:B----4-:R-:W-:Y:S01]  /*1360*/  DFMA R12, R18, R16, R12 ;  /* 0x00000010120c722b */ /* 0x010fe2000000000c */
[----:B------:R-:W-:-:S07]  /*1370*/  VIADD R6, R6, 0x8 ;  /* 0x0000000806067836 */ /* 0x000fce0000000000 */
[----:B---3--:R-:W-:-:S08]  /*1380*/  DFMA R12, R22, R24, R12 ;  /* 0x00000018160c722b */ /* 0x008fd0000000000c */
[----:B-----5:R-:W-:-:S11]  /*1390*/  DFMA R12, R28, R26, R12 ;  /* 0x0000001a1c0c722b */ /* 0x020fd6000000000c */
.L_x_20:
[----:B------:R-:W-:Y:S05]  /*13a0*/  BSYNC.RECONVERGENT B2 ;  /* 0x0000000000027941 */ /* 0x000fea0003800200 */
.L_x_19:
[----:B------:R-:W-:Y:S05]  /*13b0*/  @!P1 BRA `(.L_x_15) ;  /* 0x0000000000ec9947 */ /* 0x000fea0003800000 */
[----:B------:R-:W-:Y:S01]  /*13c0*/  ISETP.GE.U32.AND P0, PT, R5, 0x4, PT ;  /* 0x000000040500780c */ /* 0x000fe20003f06070 */
[----:B------:R-:W-:Y:S01]  /*13d0*/  BSSY.RECONVERGENT B2, `(.L_x_21) ;  /* 0x000001b000027945 */ /* 0x000fe20003800200 */
[----:B------:R-:W-:-:S04]  /*13e0*/  LOP3.LUT R0, R0, 0x3, RZ, 0xc0, !PT ;  /* 0x0000000300007812 */ /* 0x000fc800078ec0ff */
[----:B------:R-:W-:-:S07]  /*13f0*/  ISETP.NE.AND P1, PT, R0, RZ, PT ;  /* 0x000000ff0000720c */ /* 0x000fce0003f25270 */
[----:B------:R-:W-:Y:S06]  /*1400*/  @!P0 BRA `(.L_x_22) ;  /* 0x00000000005c8947 */ /* 0x000fec0003800000 */
[----:B------:R-:W0:Y:S01]  /*1410*/  LDC.64 R8, c[0x0][0x388] ;  /* 0x0000e200ff087b82 */ /* 0x000e220000000a00 */
[----:B------:R-:W1:Y:S01]  /*1420*/  LDCU.64 UR4, c[0x0][0x388] ;  /* 0x00007100ff0477ac */ /* 0x000e620008000a00 */
[CC--:B------:R-:W-:Y:S02]  /*1430*/  IADD3 R5, PT, PT, R3.reuse, R6.reuse, RZ ;  /* 0x0000000603057210 */ /* 0x0c0fe40007ffe0ff */
[----:B------:R-:W-:-:S04]  /*1440*/  IADD3 R2, P0, PT, R3, R6, RZ ;  /* 0x0000000603027210 */ /* 0x000fc80007f1e0ff */
[----:B------:R-:W2:Y:S01]  /*1450*/  LDC.64 R28, c[0x0][0x390] ;  /* 0x0000e400ff1c7b82 */ /* 0x000ea20000000a00 */
[----:B0-----:R-:W-:-:S04]  /*1460*/  IMAD.WIDE.U32 R8, R5, 0x8, R8 ;  /* 0x0000000805087825 */ /* 0x001fc800078e0008 */
[----:B------:R-:W-:Y:S01]  /*1470*/  IMAD.X R5, RZ, RZ, RZ, P0 ;  /* 0x000000ffff057224 */ /* 0x000fe200000e06ff */
[----:B-1----:R-:W-:Y:S01]  /*1480*/  LEA R22, P0, R2, UR4, 0x3 ;  /* 0x0000000402167c11 */ /* 0x002fe2000f8018ff */
[----:B------:R-:W3:Y:S01]  /*1490*/  LDG.E.64 R8, desc[UR6][R8.64] ;  /* 0x0000000608087981 */ /* 0x000ee2000c1e1b00 */
[----:B--2---:R-:W-:Y:S02]  /*14a0*/  IMAD.WIDE.U32 R28, R6, 0x8, R28 ;  /* 0x00000008061c7825 */ /* 0x004fe400078e001c */
[----:B------:R-:W-:-:S03]  /*14b0*/  LEA.HI.X R23, R2, UR5, R5, 0x3, P0 ;  /* 0x0000000502177c11 */ /* 0x000fc600080f1c05 */
[----:B------:R-:W3:Y:S04]  /*14c0*/  LDG.E.64 R10, desc[UR6][R28.64] ;  /* 0x000000061c0a7981 */ /* 0x000ee8000c1e1b00 */
[----:B------:R-:W2:Y:S04]  /*14d0*/  LDG.E.64 R14, desc[UR6][R28.64+0x8] ;  /* 0x000008061c0e7981 */ /* 0x000ea8000c1e1b00 */
[----:B------:R-:W2:Y:S04]  /*14e0*/  LDG.E.64 R16, desc[UR6][R22.64+0x8] ;  /* 0x0000080616107981 */ /* 0x000ea8000c1e1b00 */
[----:B------:R-:W4:Y:S04]  /*14f0*/  LDG.E.64 R18, desc[UR6][R28.64+0x10] ;  /* 0x000010061c127981 */ /* 0x000f28000c1e1b00 */
[----:B------:R-:W4:Y:S04]  /*1500*/  LDG.E.64 R20, desc[UR6][R22.64+0x10] ;  /* 0x0000100616147981 */ /* 0x000f28000c1e1b00 */
[----:B------:R-:W5:Y:S04]  /*1510*/  LDG.E.64 R24, desc[UR6][R28.64+0x18] ;  /* 0x000018061c187981 */ /* 0x000f68000c1e1b00 */
[----:B------:R-:W5:Y:S01]  /*1520*/  LDG.E.64 R26, desc[UR6][R22.64+0x18] ;  /* 0x00001806161a7981 */ /* 0x000f62000c1e1b00 */
[----:B------:R-:W-:Y:S01]  /*1530*/  VIADD R6, R6, 0x4 ;  /* 0x0000000406067836 */ /* 0x000fe20000000000 */
[----:B---3--:R-:W-:-:S08]  /*1540*/  DFMA R10, R8, R10, R12 ;  /* 0x0000000a080a722b */ /* 0x008fd0000000000c */
[----:B--2---:R-:W-:-:S08]  /*1550*/  DFMA R10, R16, R14, R10 ;  /* 0x0000000e100a722b */ /* 0x004fd0000000000a */
[----:B----4-:R-:W-:-:S08]  /*1560*/  DFMA R10, R20, R18, R10 ;  /* 0x00000012140a722b */ /* 0x010fd0000000000a */
[----:B-----5:R-:W-:-:S11]  /*1570*/  DFMA R12, R26, R24, R10 ;  /* 0x000000181a0c722b */ /* 0x020fd6000000000a */
.L_x_22:
[----:B------:R-:W-:Y:S05]  /*1580*/  BSYNC.RECONVERGENT B2 ;  /* 0x0000000000027941 */ /* 0x000fea0003800200 */
.L_x_21:
[----:B------:R-:W-:Y:S05]  /*1590*/  @!P1 BRA `(.L_x_15) ;  /* 0x0000000000749947 */ /* 0x000fea0003800000 */
[----:B------:R-:W0:Y:S01]  /*15a0*/  LDC.64 R8, c[0x0][0x390] ;  /* 0x0000e400ff087b82 */ /* 0x000e220000000a00 */
[----:B------:R-:W-:-:S07]  /*15b0*/  IADD3 R3, PT, PT, R3, R6, RZ ;  /* 0x0000000603037210 */ /* 0x000fce0007ffe0ff */
[----:B------:R-:W1:Y:S01]  /*15c0*/  LDC.64 R10, c[0x0][0x388] ;  /* 0x0000e200ff0a7b82 */ /* 0x000e620000000a00 */
[----:B0-----:R-:W-:-:S04]  /*15d0*/  IMAD.WIDE.U32 R6, R6, 0x8, R8 ;  /* 0x0000000806067825 */ /* 0x001fc800078e0008 */
[----:B-1----:R-:W-:Y:S02]  /*15e0*/  IMAD.WIDE.U32 R2, R3, 0x8, R10 ;  /* 0x0000000803027825 */ /* 0x002fe400078e000a */
[----:B------:R-:W2:Y:S04]  /*15f0*/  LDG.E.64 R10, desc[UR6][R6.64] ;  /* 0x00000006060a7981 */ /* 0x000ea8000c1e1b00 */
[----:B------:R-:W2:Y:S01]  /*1600*/  LDG.E.64 R8, desc[UR6][R2.64] ;  /* 0x0000000602087981 */ /* 0x000ea2000c1e1b00 */
[----:B------:R-:W-:Y:S02]  /*1610*/  IADD3 R0, PT, PT, -R0, 0x1, RZ ;  /* 0x0000000100007810 */ /* 0x000fe40007ffe1ff */
[----:B------:R-:W-:Y:S02]  /*1620*/  IADD3 R14, P1, PT, R6, 0x8, RZ ;  /* 0x00000008060e7810 */ /* 0x000fe40007f3e0ff */
[----:B------:R-:W-:-:S02]  /*1630*/  ISETP.NE.AND P0, PT, R0, RZ, PT ;  /* 0x000000ff0000720c */ /* 0x000fc40003f05270 */
[----:B------:R-:W-:Y:S01]  /*1640*/  IADD3 R5, P2, PT, R2, 0x8, RZ ;  /* 0x0000000802057810 */ /* 0x000fe20007f5e0ff */
[----:B--2---:R-:W-:Y:S01]  /*1650*/  DFMA R12, R8, R10, R12 ;  /* 0x0000000a080c722b */ /* 0x004fe2000000000c */
[----:B------:R-:W-:-:S03]  /*1660*/  IMAD.X R9, RZ, RZ, R7, P1 ;  /* 0x000000ffff097224 */ /* 0x000fc600008e0607 */
[----:B------:R-:W-:-:S06]  /*1670*/  IMAD.X R8, RZ, RZ, R3, P2 ;  /* 0x000000ffff087224 */ /* 0x000fcc00010e0603 */
[----:B------:R-:W-:Y:S05]  /*1680*/  @!P0 BRA `(.L_x_15) ;  /* 0x0000000000388947 */ /* 0x000fea0003800000 */
.L_x_23:
[----:B------:R-:W-:Y:S01]  /*1690*/  MOV R2, R5 ;  /* 0x0000000500027202 */ /* 0x000fe20000000f00 */
[----:B------:R-:W-:Y:S01]  /*16a0*/  IMAD.MOV.U32 R3, RZ, RZ, R8 ;  /* 0x000000ffff037224 */ /* 0x000fe200078e0008 */
[----:B------:R-:W-:Y:S01]  /*16b0*/  MOV R7, R9 ;  /* 0x0000000900077202 */ /* 0x000fe20000000f00 */
[----:B------:R-:W-:-:S04]  /*16c0*/  IMAD.MOV.U32 R6, RZ, RZ, R14 ;  /* 0x000000ffff067224 */ /* 0x000fc800078e000e */
[----:B------:R-:W2:Y:S04]  /*16d0*/  LDG.E.64 R2, desc[UR6][R2.64] ;  /* 0x0000000602027981 */ /* 0x000ea8000c1e1b00 */
[----:B------:R-:W2:Y:S01]  /*16e0*/  LDG.E.64 R6, desc[UR6][R6.64] ;  /* 0x0000000606067981 */ /* 0x000ea2000c1e1b00 */
[----:B------:R-:W-:Y:S01]  /*16f0*/  VIADD R0, R0, 0x1 ;  /* 0x0000000100007836 */ /* 0x000fe20000000000 */
[----:B------:R-:W-:Y:S02]  /*1700*/  IADD3 R14, P1, PT, R14, 0x8, RZ ;  /* 0x000000080e0e7810 */ /* 0x000fe40007f3e0ff */
[----:B------:R-:W-:Y:S02]  /*1710*/  IADD3 R5, P2, PT, R5, 0x8, RZ ;  /* 0x0000000805057810 */ /* 0x000fe40007f5e0ff */
[----:B------:R-:W-:Y:S01]  /*1720*/  ISETP.NE.AND P0, PT, R0, RZ, PT ;  /* 0x000000ff0000720c */ /* 0x000fe20003f05270 */
[----:B------:R-:W-:Y:S01]  /*1730*/  IMAD.X R9, RZ, RZ, R9, P1 ;  /* 0x000000ffff097224 */ /* 0x000fe200008e0609 */
[----:B------:R-:W-:Y:S01]  /*1740*/  IADD3.X R8, PT, PT, RZ, R8, RZ, P2, !PT ;  /* 0x00000008ff087210 */ /* 0x000fe200017fe4ff */
[----:B--2---:R-:W-:-:S10]  /*1750*/  DFMA R12, R2, R6, R12 ;  /* 0x00000006020c722b */ /* 0x004fd4000000000c */
[----:B------:R-:W-:Y:S05]  /*1760*/  @P0 BRA `(.L_x_23) ;  /* 0xfffffffc00c80947 */ /* 0x000fea000383ffff */
.L_x_15:
[----:B------:R-:W-:Y:S05]  /*1770*/  BSYNC.RECONVERGENT B1 ;  /* 0x0000000000017941 */ /* 0x000fea0003800200 */
.L_x_14:
[----:B------:R-:W-:Y:S05]  /*1780*/  BRA `(.L_x_12) ;  /* 0x0000001800407947 */ /* 0x000fea0003800000 */
.L_x_13:
[----:B------:R-:W-:Y:S02]  /*1790*/  ISETP.NE.AND P0, PT, R5, 0x54, PT ;  /* 0x000000540500780c */ /* 0x000fe40003f05270 */
[----:B------:R-:W-:-:S13]  /*17a0*/  ISETP.EQ.AND P1, PT, R0, 0x55, PT ;  /* 0x000000550000780c */ /* 0x000fda0003f22270 */
[----:B------:R-:W-:Y:S05]  /*17b0*/  @!P0 BRA P1, `(.L_x_24) ;  /* 0x0000000c004c8947 */ /* 0x000fea0000800000 */
[----:B------:R-:W-:Y:S01]  /*17c0*/  IMAD.IADD R2, R2, 0x1, -R3 ;  /* 0x0000000102027824 */ /* 0x000fe200078e0a03 */
[----:B------:R-:W-:Y:S01]  /*17d0*/  BSSY.RECONVERGENT B1, `(.L_x_25) ;  /* 0x000006b000017945 */ /* 0x000fe20003800200 */
[--C-:B------:R-:W-:Y:S01]  /*17e0*/  IMAD.IADD R5, R3, 0x1, -R4.reuse ;  /* 0x0000000103057824 */ /* 0x100fe200078e0a04 */
[----:B------:R-:W-:Y:S02]  /*17f0*/  CS2R R12, SRZ ;  /* 0x00000000000c7805 */ /* 0x000fe4000001ff00 */
[----:B------:R-:W-:Y:S02]  /*1800*/  LEA R2, R9, R2, 0x4 ;  /* 0x0000000209027211 */ /* 0x000fe400078e20ff */
[----:B------:R-:W-:Y:S02]  /*1810*/  LOP3.LUT R26, R5, 0x7, RZ, 0xc0, !PT ;  /* 0x00000007051a7812 */ /* 0x000fe400078ec0ff */
[----:B------:R-:W-:Y:S01]  /*1820*/  ISETP.GT.U32.AND P0, PT, R2, -0x8, PT ;  /* 0xfffffff80200780c */ /* 0x000fe20003f04070 */
[----:B------:R-:W-:Y:S01]  /*1830*/  IMAD.MOV.U32 R2, RZ, RZ, R4 ;  /* 0x000000ffff027224 */ /* 0x000fe200078e0004 */
[----:B------:R-:W-:-:S11]  /*1840*/  ISETP.NE.AND P1, PT, R26, RZ, PT ;  /* 0x000000ff1a00720c */ /* 0x000fd60003f25270 */
[----:B------:R-:W-:Y:S05]  /*1850*/  @P0 BRA `(.L_x_26) ;  /* 0x0000000400880947 */ /* 0x000fea0003800000 */
[----:B------:R-:W0:Y:S01]  /*1860*/  LDC.64 R6, c[0x0][0x388] ;  /* 0x0000e200ff067b82 */ /* 0x000e220000000a00 */
[----:B------:R-:W-:Y:S01]  /*1870*/  LOP3.LUT R27, R5, 0xfffffff8, RZ, 0xc0, !PT ;  /* 0xfffffff8051b7812 */ /* 0x000fe200078ec0ff */
[----:B------:R-:W-:Y:S01]  /*1880*/  IMAD.MOV.U32 R0, RZ, RZ, RZ ;  /* 0x000000ffff007224 */ /* 0x000fe200078e00ff */
[----:B------:R-:W-:Y:S02]  /*1890*/  MOV R2, R4 ;  /* 0x0000000400027202 */ /* 0x000fe40000000f00 */
[----:B------:R-:W-:-:S03]  /*18a0*/  CS2R R12, SRZ ;  /* 0x00000000000c7805 */ /* 0x000fc6000001ff00 */
[----:B------:R-:W1:Y:S04]  /*18b0*/  LDC.64 R8, c[0x0][0x390] ;  /* 0x0000e400ff087b82 */ /* 0x000e680000000a00 */
.L_x_27:
[----:B------:R-:W-:Y:S01]  /*18c0*/  LOP3.LUT R10, RZ, R2, RZ, 0x33, !PT ;  /* 0x00000002ff0a7212 */ /* 0x000fe200078e33ff */
[----:B------:R-:W-:-:S04]  /*18d0*/  IMAD R20, R2, R3, R4 ;  /* 0x0000000302147224 */ /* 0x000fc800078e0204 */
[----:B------:R-:W-:-:S04]  /*18e0*/  IMAD R11, R3, 0x2, R10 ;  /* 0x00000002030b7824 */ /* 0x000fc800078e020a */
[----:B------:R-:W-:-:S05]  /*18f0*/  IMAD R11, R11, R2, RZ ;  /* 0x000000020b0b7224 */ /* 0x000fca00078e02ff */
[----:B------:R-:W-:-:S04]  /*1900*/  LEA.HI R11, R11, R11, RZ, 0x1 ;  /* 0x0000000b0b0b7211 */ /* 0x000fc800078f08ff */
[----:B------:R-:W-:-:S05]  /*1910*/  SHF.R.S32.HI R11, RZ, 0x1, R11 ;  /* 0x00000001ff0b7819 */ /* 0x000fca000001140b */
[----:B------:R-:W-:Y:S02]  /*1920*/  IMAD.IADD R17, R20, 0x1, -R11 ;  /* 0x0000000114117824 */ /* 0x000fe400078e0a0b */
[----:B-1----:R-:W-:-:S04]  /*1930*/  IMAD.WIDE R10, R2, 0x8, R8 ;  /* 0x00000008020a7825 */ /* 0x002fc800078e0208 */
[----:B0-----:R-:W-:Y:S01]  /*1940*/  IMAD.WIDE R16, R17, 0x8, R6 ;  /* 0x0000000811107825 */ /* 0x001fe200078e0206 */
[----:B------:R-:W2:Y:S01]  /*1950*/  LDG.E.64 R14, desc[UR6][R10.64] ;  /* 0x000000060a0e7981 */ /* 0x000ea2000c1e1b00 */
[----:B------:R-:W-:Y:S02]  /*1960*/  LEA R21, R3, -R2, 0x1 ;  /* 0x8000000203157211 */ /* 0x000fe400078e08ff */
[----:B------:R-:W-:Y:S01]  /*1970*/  IMAD.IADD R20, R20, 0x1, R3 ;  /* 0x0000000114147824 */ /* 0x000fe200078e0203 */
[----:B------:R-:W3:Y:S04]  /*1980*/  LDG.E.64 R24, desc[UR6][R10.64+0x38] ;  /* 0x000038060a187981 */ /* 0x000ee8000c1e1b00 */
[----:B------:R-:W2:Y:S01]  /*1990*/  LDG.E.64 R16, desc[UR6][R16.64] ;  /* 0x0000000610107981 */ /* 0x000ea2000c1e1b00 */
[----:B------:R-:W-:-:S02]  /*19a0*/  VIADD R19, R21, 0xfffffffe ;  /* 0xfffffffe15137836 */ /* 0x000fc40000000000 */
[----:B------:R-:W-:Y:S02]  /*19b0*/  VIADD R22, R2, 0x2 ;  /* 0x0000000202167836 */ /* 0x000fe40000000000 */
[----:B------:R-:W-:-:S05]  /*19c0*/  IMAD R19, R19, R2, R19 ;  /* 0x0000000213137224 */ /* 0x000fca00078e0213 */
[----:B------:R-:W-:-:S04]  /*19d0*/  LEA.HI R19, R19, R19, RZ, 0x1 ;  /* 0x0000001313137211 */ /* 0x000fc800078f08ff */
[----:B------:R-:W-:-:S04]  /*19e0*/  SHF.R.S32.HI R19, RZ, 0x1, R19 ;  /* 0x00000001ff137819 */ /* 0x000fc80000011413 */
[----:B------:R-:W-:-:S05]  /*19f0*/  IADD3 R19, PT, PT, R20, -R19, RZ ;  /* 0x8000001314137210 */ /* 0x000fca0007ffe0ff */
[----:B------:R-:W-:-:S06]  /*1a00*/  IMAD.WIDE R18, R19, 0x8, R6 ;  /* 0x0000000813127825 */ /* 0x000fcc00078e0206 */
[----:B------:R-:W4:Y:S01]  /*1a10*/  LDG.E.64 R18, desc[UR6][R18.64] ;  /* 0x0000000612127981 */ /* 0x000f22000c1e1b00 */
[----:B------:R-:W-:Y:S01]  /*1a20*/  IADD3 R20, PT, PT, R20, R3, RZ ;  /* 0x0000000314147210 */ /* 0x000fe20007ffe0ff */
[----:B--2---:R-:W-:Y:S02]  /*1a30*/  DFMA R14, R16, R14, R12 ;  /* 0x0000000e100e722b */ /* 0x004fe4000000000c */
[----:B------:R-:W4:Y:S01]  /*1a40*/  LDG.E.64 R12, desc[UR6][R10.64+0x8] ;  /* 0x000008060a0c7981 */ /* 0x000f22000c1e1b00 */
[----:B------:R-:W-:-:S04]  /*1a50*/  VIADD R17, R21, 0xfffffffd ;  /* 0xfffffffd15117836 */ /* 0x000fc80000000000 */
[----:B------:R-:W-:-:S05]  /*1a60*/  IMAD R17, R22, R17, RZ ;  /* 0x0000001116117224 */ /* 0x000fca00078e02ff */
[----:B------:R-:W-:-:S04]  /*1a70*/  LEA.HI R17, R17, R17, RZ, 0x1 ;  /* 0x0000001111117211 */ /* 0x000fc800078f08ff */
[----:B------:R-:W-:-:S05]  /*1a80*/  SHF.R.S32.HI R17, RZ, 0x1, R17 ;  /* 0x00000001ff117819 */ /* 0x000fca0000011411 */
[----:B------:R-:W-:-:S04]  /*1a90*/  IMAD.IADD R17, R20, 0x1, -R17 ;  /* 0x0000000114117824 */ /* 0x000fc800078e0a11 */
[----:B------:R-:W-:Y:S02]  /*1aa0*/  IMAD.WIDE R22, R17, 0x8, R6 ;  /* 0x0000000811167825 */ /* 0x000fe400078e0206 */
[----:B------:R-:W2:Y:S04]  /*1ab0*/  LDG.E.64 R16, desc[UR6][R10.64+0x10] ;  /* 0x000010060a107981 */ /* 0x000ea8000c1e1b00 */
[----:B------:R-:W2:Y:S01]  /*1ac0*/  LDG.E.64 R22, desc[UR6][R22.64] ;  /* 0x0000000616167981 */ /* 0x000ea2000c1e1b00 */
[----:B----4-:R-:W-:Y:S01]  /*1ad0*/  DFMA R14, R18, R12, R14 ;  /* 0x0000000c120e722b */ /* 0x010fe2000000000e */
[----:B------:R-:W-:Y:S01]  /*1ae0*/  IADD3 R13, PT, PT, R21, -0x4, RZ ;  /* 0xfffffffc150d7810 */ /* 0x000fe20007ffe0ff */
[----:B------:R-:W-:-:S04]  /*1af0*/  VIADD R12, R2, 0x3 ;  /* 0x00000003020c7836 */ /* 0x000fc80000000000 */
[----:B------:R-:W-:-:S05]  /*1b00*/  IMAD R12, R12, R13, RZ ;  /* 0x0000000d0c0c7224 */ /* 0x000fca00078e02ff */
[----:B------:R-:W-:Y:S01]  /*1b10*/  LEA.HI R12, R12, R12, RZ, 0x1 ;  /* 0x0000000c0c0c7211 */ /* 0x000fe200078f08ff */
[----:B------:R-:W-:-:S03]  /*1b20*/  IMAD.IADD R18, R20, 0x1, R3 ;  /* 0x0000000114127824 */ /* 0x000fc600078e0203 */
[----:B------:R-:W-:-:S05]  /*1b30*/  SHF.R.S32.HI R13, RZ, 0x1, R12 ;  /* 0x00000001ff0d7819 */ /* 0x000fca000001140c */
[----:B------:R-:W-:Y:S01]  /*1b40*/  IMAD.IADD R13, R18, 0x1, -R13 ;  /* 0x00000001120d7824 */ /* 0x000fe200078e0a0d */
[----:B------:R-:W-:Y:S01]  /*1b50*/  IADD3 R19, PT, PT, R2, 0x4, RZ ;  /* 0x0000000402137810 */ /* 0x000fe20007ffe0ff */
[----:B------:R-:W-:Y:S02]  /*1b60*/  VIADD R20, R21, 0xfffffffb ;  /* 0xfffffffb15147836 */ /* 0x000fe40000000000 */
[----:B------:R-:W-:Y:S01]  /*1b70*/  IMAD.WIDE R12, R13, 0x8, R6 ;  /* 0x000000080d0c7825 */ /* 0x000fe200078e0206 */
[----:B--2---:R-:W-:-:S03]  /*1b80*/  DFMA R14, R22, R16, R14 ;  /* 0x00000010160e722b */ /* 0x004fc6000000000e */
[----:B------:R-:W-:Y:S01]  /*1b90*/  IMAD R19, R19, R20, RZ ;  /* 0x0000001413137224 */ /* 0x000fe200078e02ff */
[----:B------:R-:W2:Y:S04]  /*1ba0*/  LDG.E.64 R16, desc[UR6][R10.64+0x18] ;  /* 0x000018060a107981 */ /* 0x000ea8000c1e1b00 */
[----:B------:R-:W2:Y:S01]  /*1bb0*/  LDG.E.64 R12, desc[UR6][R12.64] ;  /* 0x000000060c0c7981 */ /* 0x000ea2000c1e1b00 */
[----:B------:R-:W-:Y:S01]  /*1bc0*/  LEA.HI R19, R19, R19, RZ, 0x1 ;  /* 0x0000001313137211 */ /* 0x000fe200078f08ff */
[----:B------:R-:W-:-:S03]  /*1bd0*/  IMAD.IADD R20, R18, 0x1, R3 ;  /* 0x0000000112147824 */ /* 0x000fc600078e0203 */
[----:B------:R-:W-:-:S04]  /*1be0*/  SHF.R.S32.HI R19, RZ, 0x1, R19 ;  /* 0x00000001ff137819 */ /* 0x000fc80000011413 */
[----:B------:R-:W-:-:S05]  /*1bf0*/  IADD3 R19, PT, PT, R20, -R19, RZ ;  /* 0x8000001314137210 */ /* 0x000fca0007ffe0ff */
[----:B------:R-:W-:Y:S02]  /*1c00*/  IMAD.WIDE R22, R19, 0x8, R6 ;  /* 0x0000000813167825 */ /* 0x000fe400078e0206 */
[----:B------:R-:W4:Y:S04]  /*1c10*/  LDG.E.64 R18, desc[UR6][R10.64+0x20] ;  /* 0x000020060a127981 */ /* 0x000f28000c1e1b00 */
[----:B------:R-:W4:Y:S01]  /*1c20*/  LDG.E.64 R22, desc[UR6][R22.64] ;  /* 0x0000000616167981 */ /* 0x000f22000c1e1b00 */
[----:B--2---:R-:W-:Y:S01]  /*1c30*/  DFMA R14, R12, R16, R14 ;  /* 0x000000100c0e722b */ /* 0x004fe2000000000e */
[C---:B------:R-:W-:Y:S02]  /*1c40*/  VIADD R16, R2.reuse, 0x5 ;  /* 0x0000000502107836 */ /* 0x040fe40000000000 */
[----:B------:R-:W-:Y:S01]  /*1c50*/  VIADD R13, R21, 0xfffffffa ;  /* 0xfffffffa150d7836 */ /* 0x000fe20000000000 */
[----:B------:R-:W-:-:S03]  /*1c60*/  IADD3 R12, PT, PT, R2, 0x6, RZ ;  /* 0x00000006020c7810 */ /* 0x000fc60007ffe0ff */
[----:B------:R-:W-:Y:S02]  /*1c70*/  IMAD R13, R16, R13, RZ ;  /* 0x0000000d100d7224 */ /* 0x000fe400078e02ff */
[----:B------:R-:W-:-:S03]  /*1c80*/  VIADD R17, R21, 0xfffffff9 ;  /* 0xfffffff915117836 */ /* 0x000fc60000000000 */
[----:B------:R-:W-:Y:S01]  /*1c90*/  LEA.HI R13, R13, R13, RZ, 0x1 ;  /* 0x0000000d0d0d7211 */ /* 0x000fe200078f08ff */
[----:B------:R-:W-:Y:S01]  /*1ca0*/  IMAD R12, R12, R17, RZ ;  /* 0x000000110c0c7224 */ /* 0x000fe200078e02ff */
[-C--:B------:R-:W-:Y:S02]  /*1cb0*/  IADD3 R16, PT, PT, R20, R3.reuse, RZ ;  /* 0x0000000314107210 */ /* 0x080fe40007ffe0ff */
[----:B------:R-:W-:Y:S01]  /*1cc0*/  SHF.R.S32.HI R13, RZ, 0x1, R13 ;  /* 0x00000001ff0d7819 */ /* 0x000fe2000001140d */
[----:B------:R-:W-:Y:S01]  /*1cd0*/  VIADD R17, R2, 0x7 ;  /* 0x0000000702117836 */ /* 0x000fe20000000000 */
[----:B------:R-:W-:Y:S01]  /*1ce0*/  LEA.HI R12, R12, R12, RZ, 0x1 ;  /* 0x0000000c0c0c7211 */ /* 0x000fe200078f08ff */
[----:B------:R-:W-:Y:S02]  /*1cf0*/  VIADD R20, R21, 0xfffffff8 ;  /* 0xfffffff815147836 */ /* 0x000fe40000000000 */
[C---:B------:R-:W-:Y:S01]  /*1d00*/  IMAD.IADD R13, R16.reuse, 0x1, -R13 ;  /* 0x00000001100d7824 */ /* 0x040fe200078e0a0d */
[----:B------:R-:W-:Y:S01]  /*1d10*/  IADD3 R16, PT, PT, R16, R3, RZ ;  /* 0x0000000310107210 */ /* 0x000fe20007ffe0ff */
[----:B------:R-:W-:Y:S01]  /*1d20*/  IMAD R20, R17, R20, RZ ;  /* 0x0000001411147224 */ /* 0x000fe200078e02ff */
[----:B------:R-:W-:Y:S01]  /*1d30*/  SHF.R.S32.HI R17, RZ, 0x1, R12 ;  /* 0x00000001ff117819 */ /* 0x000fe2000001140c */
[----:B------:R-:W-:Y:S01]  /*1d40*/  IMAD.WIDE R28, R13, 0x8, R6 ;  /* 0x000000080d1c7825 */ /* 0x000fe200078e0206 */
[----:B----4-:R-:W-:-:S02]  /*1d50*/  DFMA R12, R22, R18, R14 ;  /* 0x00000012160c722b */ /* 0x010fc4000000000e */
[----:B------:R-:W-:Y:S01]  /*1d60*/  LEA.HI R14, R20, R20, RZ, 0x1 ;  /* 0x00000014140e7211 */ /* 0x000fe200078f08ff */
[----:B------:R-:W-:Y:S01]  /*1d70*/  IMAD.IADD R15, R16, 0x1, -R17 ;  /* 0x00000001100f7824 */ /* 0x000fe200078e0a11 */
[----:B------:R-:W2:Y:S02]  /*1d80*/  LDG.E.64 R20, desc[UR6][R10.64+0x28] ;  /* 0x000028060a147981 */ /* 0x000ea4000c1e1b00 */
[----:B------:R-:W-:Y:S02]  /*1d90*/  SHF.R.S32.HI R17, RZ, 0x1, R14 ;  /* 0x00000001ff117819 */ /* 0x000fe4000001140e */
[----:B------:R-:W2:Y:S01]  /*1da0*/  LDG.E.64 R18, desc[UR6][R28.64] ;  /* 0x000000061c127981 */ /* 0x000ea2000c1e1b00 */
[----:B------:R-:W-:Y:S01]  /*1db0*/  IMAD.WIDE R14, R15, 0x8, R6 ;  /* 0x000000080f0e7825 */ /* 0x000fe200078e0206 */
[----:B------:R-:W-:Y:S02]  /*1dc0*/  IADD3 R23, PT, PT, -R17, R3, R16 ;  /* 0x0000000311177210 */ /* 0x000fe40007ffe110 */
[----:B------:R-:W4:Y:S04]  /*1dd0*/  LDG.E.64 R16, desc[UR6][R10.64+0x30] ;  /* 0x000030060a107981 */ /* 0x000f28000c1e1b00 */
[----:B------:R-:W4:Y:S01]  /*1de0*/  LDG.E.64 R14, desc[UR6][R14.64] ;  /* 0x000000060e0e7981 */ /* 0x000f22000c1e1b00 */
[----:B------:R-:W-:-:S06]  /*1df0*/  IMAD.WIDE R22, R23, 0x8, R6 ;  /* 0x0000000817167825 */ /* 0x000fcc00078e0206 */
[----:B------:R-:W3:Y:S01]  /*1e00*/  LDG.E.64 R22, desc[UR6][R22.64] ;  /* 0x0000000616167981 */ /* 0x000ee2000c1e1b00 */
[----:B------:R-:W-:-:S05]  /*1e10*/  VIADD R0, R0, 0x8 ;  /* 0x0000000800007836 */ /* 0x000fca0000000000 */
[----:B------:R-:W-:Y:S02]  /*1e20*/  ISETP.NE.AND P0, PT, R0, R27, PT ;  /* 0x0000001b0000720c */ /* 0x000fe40003f05270 */
[----:B------:R-:W-:Y:S01]  /*1e30*/  IADD3 R2, PT, PT, R2, 0x8, RZ ;  /* 0x0000000802027810 */ /* 0x000fe20007ffe0ff */
[----:B--2---:R-:W-:-:S08]  /*1e40*/  DFMA R12, R18, R20, R12 ;  /* 0x00000014120c722b */ /* 0x004fd0000000000c */
[----:B----4-:R-:W-:-:S08]  /*1e50*/  DFMA R12, R14, R16, R12 ;  /* 0x000000100e0c722b */ /* 0x010fd0000000000c */
[----:B---3--:R-:W-:Y:S01]  /*1e60*/  DFMA R12, R22, R24, R12 ;  /* 0x00000018160c722b */ /* 0x008fe2000000000c */
[----:B------:R-:W-:Y:S10]  /*1e70*/  @P0 BRA `(.L_x_27) ;  /* 0xfffffff800900947 */ /* 0x000ff4000383ffff */
.L_x_26:
[----:B------:R-:W-:Y:S05]  /*1e80*/  BSYNC.RECONVERGENT B1 ;  /* 0x0000000000017941 */ /* 0x000fea0003800200 */
.L_x_25:
[----:B------:R-:W-:Y:S05]  /*1e90*/  @!P1 BRA `(.L_x_12) ;  /* 0x00000010007c9947 */ /* 0x000fea0003800000 */
[----:B------:R-:W-:Y:S01]  /*1ea0*/  ISETP.GE.U32.AND P0, PT, R26, 0x4, PT ;  /* 0x000000041a00780c */ /* 0x000fe20003f06070 */
[----:B------:R-:W-:Y:S01]  /*1eb0*/  BSSY.RECONVERGENT B1, `(.L_x_28) ;  /* 0x0000033000017945 */ /* 0x000fe20003800200 */
[----:B------:R-:W-:-:S04]  /*1ec0*/  LOP3.LUT R0, R5, 0x3, RZ, 0xc0, !PT ;  /* 0x0000000305007812 */ /* 0x000fc800078ec0ff */
[----:B------:R-:W-:-:S07]  /*1ed0*/  ISETP.NE.AND P1, PT, R0, RZ, PT ;  /* 0x000000ff0000720c */ /* 0x000fce0003f25270 */
[----:B------:R-:W-:Y:S06]  /*1ee0*/  @!P0 BRA `(.L_x_29) ;  /* 0x0000000000bc8947 */ /* 0x000fec0003800000 */
[-C--:B------:R-:W-:Y:S01]  /*1ef0*/  LOP3.LUT R6, RZ, R2.reuse, RZ, 0x33, !PT ;  /* 0x00000002ff067212 */ /* 0x080fe200078e33ff */
[----:B------:R-:W0:Y:S01]  /*1f00*/  LDC.64 R22, c[0x0][0x388] ;  /* 0x0000e200ff167b82 */ /* 0x000e220000000a00 */
[C---:B------:R-:W-:Y:S02]  /*1f10*/  LEA R8, R3.reuse, -R2, 0x1 ;  /* 0x8000000203087211 */ /* 0x040fe400078e08ff */
[----:B------:R-:W-:Y:S01]  /*1f20*/  IADD3 R10, PT, PT, R2, 0x2, RZ ;  /* 0x00000002020a7810 */ /* 0x000fe20007ffe0ff */
[----:B------:R-:W-:Y:S02]  /*1f30*/  IMAD R7, R3, 0x2, R6 ;  /* 0x0000000203077824 */ /* 0x000fe400078e0206 */
[----:B------:R-:W-:Y:S02]  /*1f40*/  VIADD R9, R8, 0xfffffffe ;  /* 0xfffffffe08097836 */ /* 0x000fe40000000000 */
[----:B------:R-:W1:Y:S01]  /*1f50*/  LDC.64 R20, c[0x0][0x390] ;  /* 0x0000e400ff147b82 */ /* 0x000e620000000a00 */
[----:B------:R-:W-:-:S02]  /*1f60*/  IMAD R7, R2, R7, RZ ;  /* 0x0000000702077224 */ /* 0x000fc400078e02ff */
[C---:B------:R-:W-:Y:S02]  /*1f70*/  IMAD R9, R2.reuse, R9, R9 ;  /* 0x0000000902097224 */ /* 0x040fe400078e0209 */
[----:B------:R-:W-:Y:S01]  /*1f80*/  IMAD R6, R2, R3, R4 ;  /* 0x0000000302067224 */ /* 0x000fe200078e0204 */
[----:B------:R-:W-:Y:S01]  /*1f90*/  LEA.HI R7, R7, R7, RZ, 0x1 ;  /* 0x0000000707077211 */ /* 0x000fe200078f08ff */
[----:B------:R-:W-:Y:S01]  /*1fa0*/  VIADD R11, R8, 0xfffffffd ;  /* 0xfffffffd080b7836 */ /* 0x000fe20000000000 */
[----:B------:R-:W-:Y:S02]  /*1fb0*/  LEA.HI R9, R9, R9, RZ, 0x1 ;  /* 0x0000000909097211 */ /* 0x000fe400078f08ff */
[----:B------:R-:W-:Y:S01]  /*1fc0*/  SHF.R.S32.HI R7, RZ, 0x1, R7 ;  /* 0x00000001ff077819 */ /* 0x000fe20000011407 */
[----:B------:R-:W-:Y:S01]  /*1fd0*/  IMAD R10, R10, R11, RZ ;  /* 0x0000000b0a0a7224 */ /* 0x000fe200078e02ff */
[----:B------:R-:W-:Y:S02]  /*1fe0*/  SHF.R.S32.HI R9, RZ, 0x1, R9 ;  /* 0x00000001ff097819 */ /* 0x000fe40000011409 */
[----:B------:R-:W-:Y:S01]  /*1ff0*/  IADD3 R11, PT, PT, R2, 0x3, RZ ;  /* 0x00000003020b7810 */ /* 0x000fe20007ffe0ff */
[----:B------:R-:W-:Y:S01]  /*2000*/  IMAD.IADD R7, R6, 0x1, -R7 ;  /* 0x0000000106077824 */ /* 0x000fe200078e0a07 */
[----:B------:R-:W-:Y:S01]  /*2010*/  IADD3 R8, PT, PT, R8, -0x4, RZ ;  /* 0xfffffffc08087810 */ /* 0x000fe20007ffe0ff */
[----:B------:R-:W-:Y:S01]  /*2020*/  IMAD.IADD R6, R6, 0x1, R3 ;  /* 0x0000000106067824 */ /* 0x000fe200078e0203 */
[----:B------:R-:W-:Y:S01]  /*2030*/  LEA.HI R10, R10, R10, RZ, 0x1 ;  /* 0x0000000a0a0a7211 */ /* 0x000fe200078f08ff */
[----:B0-----:R-:W-:-:S03]  /*2040*/  IMAD.WIDE R16, R7, 0x8, R22 ;  /* 0x0000000807107825 */ /* 0x001fc600078e0216 */
[----:B------:R-:W-:Y:S01]  /*2050*/  IADD3 R9, PT, PT, R6, -R9, RZ ;  /* 0x8000000906097210 */ /* 0x000fe20007ffe0ff */
[----:B------:R-:W-:Y:S02]  /*2060*/  IMAD R14, R11, R8, RZ ;  /* 0x000000080b0e7224 */ /* 0x000fe400078e02ff */
[----:B-1----:R-:W-:Y:S01]  /*2070*/  IMAD.WIDE R20, R2, 0x8, R20 ;  /* 0x0000000802147825 */ /* 0x002fe200078e0214 */
[----:B------:R-:W2:Y:S01]  /*2080*/  LDG.E.64 R16, desc[UR6][R16.64] ;  /* 0x0000000610107981 */ /* 0x000ea2000c1e1b00 */
[----:B------:R-:W-:Y:S02]  /*2090*/  SHF.R.S32.HI R7, RZ, 0x1, R10 ;  /* 0x00000001ff077819 */ /* 0x000fe4000001140a */
[----:B------:R-:W-:Y:S01]  /*20a0*/  IMAD.IADD R8, R6, 0x1, R3 ;  /* 0x0000000106087824 */ /* 0x000fe200078e0203 */
[----:B------:R-:W2:Y:S01]  /*20b0*/  LDG.E.64 R18, desc[UR6][R20.64] ;  /* 0x0000000614127981 */ /* 0x000ea2000c1e1b00 */
[----:B------:R-:W-:Y:S01]  /*20c0*/  IMAD.WIDE R10, R9, 0x8, R22 ;  /* 0x00000008090a7825 */ /* 0x000fe200078e0216 */
[----:B------:R-:W-:-:S02]  /*20d0*/  LEA.HI R6, R14, R14, RZ, 0x1 ;  /* 0x0000000e0e067211 */ /* 0x000fc400078f08ff */
[----:B------:R-:W-:Y:S01]  /*20e0*/  IADD3 R7, PT, PT, R8, -R7, RZ ;  /* 0x8000000708077210 */ /* 0x000fe20007ffe0ff */
[----:B------:R-:W3:Y:S01]  /*20f0*/  LDG.E.64 R14, desc[UR6][R20.64+0x8] ;  /* 0x00000806140e7981 */ /* 0x000ee2000c1e1b00 */
[----:B------:R-:W-:-:S03]  /*2100*/  SHF.R.S32.HI R9, RZ, 0x1, R6 ;  /* 0x00000001ff097819 */ /* 0x000fc60000011406 */
[----:B------:R-:W3:Y:S01]  /*2110*/  LDG.E.64 R10, desc[UR6][R10.64] ;  /* 0x000000060a0a7981 */ /* 0x000ee2000c1e1b00 */
[----:B------:R-:W-:Y:S01]  /*2120*/  IMAD.WIDE R6, R7, 0x8, R22 ;  /* 0x0000000807067825 */ /* 0x000fe200078e0216 */
[----:B------:R-:W-:Y:S02]  /*2130*/  IADD3 R25, PT, PT, -R9, R3, R8 ;  /* 0x0000000309197210 */ /* 0x000fe40007ffe108 */
[----:B------:R-:W4:Y:S04]  /*2140*/  LDG.E.64 R8, desc[UR6][R20.64+0x10] ;  /* 0x0000100614087981 */ /* 0x000f28000c1e1b00 */
[----:B------:R-:W4:Y:S01]  /*2150*/  LDG.E.64 R6, desc[UR6][R6.64] ;  /* 0x0000000606067981 */ /* 0x000f22000c1e1b00 */
[----:B------:R-:W-:-:S03]  /*2160*/  IMAD.WIDE R22, R25, 0x8, R22 ;  /* 0x0000000819167825 */ /* 0x000fc600078e0216 */
[----:B------:R-:W5:Y:S04]  /*2170*/  LDG.E.64 R24, desc[UR6][R20.64+0x18] ;  /* 0x0000180614187981 */ /* 0x000f68000c1e1b00 */
[----:B------:R-:W5:Y:S01]  /*2180*/  LDG.E.64 R22, desc[UR6][R22.64] ;  /* 0x0000000616167981 */ /* 0x000f62000c1e1b00 */
[----:B------:R-:W-:Y:S01]  /*2190*/  VIADD R2, R2, 0x4 ;  /* 0x0000000402027836 */ /* 0x000fe20000000000 */
[----:B--2---:R-:W-:-:S08]  /*21a0*/  DFMA R16, R16, R18, R12 ;  /* 0x000000121010722b */ /* 0x004fd0000000000c */
[----:B---3--:R-:W-:-:S08]  /*21b0*/  DFMA R14, R10, R14, R16 ;  /* 0x0000000e0a0e722b */ /* 0x008fd00000000010 */
[----:B----4-:R-:W-:-:S08]  /*21c0*/  DFMA R8, R6, R8, R14 ;  /* 0x000000080608722b */ /* 0x010fd0000000000e */
[----:B-----5:R-:W-:-:S11]  /*21d0*/  DFMA R12, R22, R24, R8 ;  /* 0x00000018160c722b */ /* 0x020fd60000000008 */
.L_x_29:
[----:B------:R-:W-:Y:S05]  /*21e0*/  BSYNC.RECONVERGENT B1 ;  /* 0x0000000000017941 */ /* 0x000fea0003800200 */
.L_x_28:
[----:B------:R-:W-:Y:S05]  /*21f0*/  @!P1 BRA `(.L_x_12) ;  /* 0x0000000c00a49947 */ /* 0x000fea0003800000 */
[----:B------:R-:W-:Y:S01]  /*2200*/  ISETP.NE.AND P0, PT, R0, 0x1, PT ;  /* 0x000000010000780c */ /* 0x000fe20003f05270 */
[----:B------:R-:W-:Y:S01]  /*2210*/  BSSY.RECONVERGENT B1, `(.L_x_30) ;  /* 0x000001d000017945 */ /* 0x000fe20003800200 */
[----:B------:R-:W-:-:S04]  /*2220*/  LOP3.LUT R5, R5, 0x1, RZ, 0xc0, !PT ;  /* 0x0000000105057812 */ /* 0x000fc800078ec0ff */
[----:B------:R-:W-:-:S07]  /*2230*/  ISETP.NE.U32.AND P1, PT, R5, 0x1, PT ;  /* 0x000000010500780c */ /* 0x000fce0003f25070 */
[----:B------:R-:W-:Y:S06]  /*2240*/  @!P0 BRA `(.L_x_31) ;  /* 0x0000000000648947 */ /* 0x000fec0003800000 */
[----:B------:R-:W-:Y:S01]  /*2250*/  LOP3.LUT R0, RZ, R2, RZ, 0x33, !PT ;  /* 0x00000002ff007212 */ /* 0x000fe200078e33ff */
[----:B------:R-:W0:Y:S03]  /*2260*/  LDC.64 R6, c[0x0][0x388] ;  /* 0x0000e200ff067b82 */ /* 0x000e260000000a00 */
[C---:B------:R-:W-:Y:S01]  /*2270*/  LEA R5, R3.reuse, R0, 0x1 ;  /* 0x0000000003057211 */ /* 0x040fe200078e08ff */
[----:B------:R-:W-:-:S04]  /*2280*/  IMAD R0, R3, 0x2, -R2 ;  /* 0x0000000203007824 */ /* 0x000fc800078e0a02 */
[----:B------:R-:W1:Y:S01]  /*2290*/  LDC.64 R8, c[0x0][0x390] ;  /* 0x0000e400ff087b82 */ /* 0x000e620000000a00 */
[----:B------:R-:W-:Y:S01]  /*22a0*/  IMAD R5, R2, R5, RZ ;  /* 0x0000000502057224 */ /* 0x000fe200078e02ff */
[----:B------:R-:W-:Y:S01]  /*22b0*/  IADD3 R11, PT, PT, R0, -0x2, RZ ;  /* 0xfffffffe000b7810 */ /* 0x000fe20007ffe0ff */
[----:B------:R-:W-:-:S03]  /*22c0*/  IMAD R0, R2, R3, R4 ;  /* 0x0000000302007224 */ /* 0x000fc600078e0204 */
[----:B------:R-:W-:Y:S01]  /*22d0*/  LEA.HI R5, R5, R5, RZ, 0x1 ;  /* 0x0000000505057211 */ /* 0x000fe200078f08ff */
[----:B------:R-:W-:-:S03]  /*22e0*/  IMAD R11, R2, R11, R11 ;  /* 0x0000000b020b7224 */ /* 0x000fc600078e020b */
[----:B------:R-:W-:Y:S02]  /*22f0*/  SHF.R.S32.HI R5, RZ, 0x1, R5 ;  /* 0x00000001ff057819 */ /* 0x000fe40000011405 */
[----:B------:R-:W-:-:S03]  /*2300*/  LEA.HI R11, R11, R11, RZ, 0x1 ;  /* 0x0000000b0b0b7211 */ /* 0x000fc600078f08ff */
[----:B------:R-:W-:Y:S01]  /*2310*/  IMAD.IADD R5, R0, 0x1, -R5 ;  /* 0x0000000100057824 */ /* 0x000fe200078e0a05 */
[----:B------:R-:W-:-:S03]  /*2320*/  SHF.R.S32.HI R14, RZ, 0x1, R11 ;  /* 0x00000001ff0e7819 */ /* 0x000fc6000001140b */
[----:B0-----:R-:W-:Y:S01]  /*2330*/  IMAD.WIDE R10, R5, 0x8, R6 ;  /* 0x00000008050a7825 */ /* 0x001fe200078e0206 */
[----:B------:R-:W-:-:S03]  /*2340*/  IADD3 R5, PT, PT, -R14, R3, R0 ;  /* 0x000000030e057210 */ /* 0x000fc60007ffe100 */
[----:B-1----:R-:W-:Y:S02]  /*2350*/  IMAD.WIDE R8, R2, 0x8, R8 ;  /* 0x0000000802087825 */ /* 0x002fe400078e0208 */
[----:B------:R-:W2:Y:S04]  /*2360*/  LDG.E.64 R10, desc[UR6][R10.64] ;  /* 0x000000060a0a7981 */ /* 0x000ea8000c1e1b00 */
[----:B------:R-:W2:Y:S01]  /*2370*/  LDG.E.64 R14, desc[UR6][R8.64] ;  /* 0x00000006080e7981 */ /* 0x000ea2000c1e1b00 */
[----:B------:R-:W-:-:S03]  /*2380*/  IMAD.WIDE R6, R5, 0x8, R6 ;  /* 0x0000000805067825 */ /* 0x000fc600078e0206 */
[----:B------:R-:W3:Y:S04]  /*2390*/  LDG.E.64 R16, desc[UR6][R8.64+0x8] ;  /* 0x0000080608107981 */ /* 0x000ee8000c1e1b00 */
[----:B------:R-:W3:Y:S01]  /*23a0*/  LDG.E.64 R6, desc[UR6][R6.64] ;  /* 0x0000000606067981 */ /* 0x000ee2000c1e1b00 */
[----:B------:R-:W-:Y:S01]  /*23b0*/  IADD3 R2, PT, PT, R2, 0x2, RZ ;  /* 0x0000000202027810 */ /* 0x000fe20007ffe0ff */
[----:B--2---:R-:W-:-:S08]  /*23c0*/  DFMA R12, R10, R14, R12 ;  /* 0x0000000e0a0c722b */ /* 0x004fd0000000000c */
[----:B---3--:R-:W-:-:S11]  /*23d0*/  DFMA R12, R16, R6, R12 ;  /* 0x00000006100c722b */ /* 0x008fd6000000000c */
.L_x_31:
[----:B------:R-:W-:Y:S05]  /*23e0*/  BSYNC.RECONVERGENT B1 ;  /* 0x0000000000017941 */ /* 0x000fea0003800200 */
.L_x_30:
[----:B------:R-:W-:Y:S05]  /*23f0*/  @P1 BRA `(.L_x_12) ;  /* 0x0000000c00241947 */ /* 0x000fea0003800000 */
[-C--:B------:R-:W-:Y:S01]  /*2400*/  LOP3.LUT R0, RZ, R2.reuse, RZ, 0x33, !PT ;  /* 0x00000002ff007212 */ /* 0x080fe200078e33ff */
[----:B------:R-:W0:Y:S04]  /*2410*/  LDC.64 R6, c[0x0][0x390] ;  /* 0x0000e400ff067b82 */ /* 0x000e280000000a00 */
[----:B------:R-:W-:Y:S02]  /*2420*/  IMAD R5, R3, 0x2, R0 ;  /* 0x0000000203057824 */ /* 0x000fe400078e0200 */
[----:B------:R-:W-:Y:S02]  /*2430*/  IMAD R3, R2, R3, R4 ;  /* 0x0000000302037224 */ /* 0x000fe400078e0204 */
[----:B------:R-:W1:Y:S01]  /*2440*/  LDC.64 R8, c[0x0][0x388] ;  /* 0x0000e200ff087b82 */ /* 0x000e620000000a00 */
[----:B------:R-:W-:-:S05]  /*2450*/  IMAD R5, R5, R2, RZ ;  /* 0x0000000205057224 */ /* 0x000fca00078e02ff */
[----:B------:R-:W-:-:S04]  /*2460*/  LEA.HI R5, R5, R5, RZ, 0x1 ;  /* 0x0000000505057211 */ /* 0x000fc800078f08ff */
[----:B------:R-:W-:-:S04]  /*2470*/  SHF.R.S32.HI R0, RZ, 0x1, R5 ;  /* 0x00000001ff007819 */ /* 0x000fc80000011405 */
[----:B------:R-:W-:Y:S01]  /*2480*/  IADD3 R3, PT, PT, R3, -R0, RZ ;  /* 0x8000000003037210 */ /* 0x000fe20007ffe0ff */
[----:B0-----:R-:W-:-:S06]  /*2490*/  IMAD.WIDE R6, R2, 0x8, R6 ;  /* 0x0000000802067825 */ /* 0x001fcc00078e0206 */
[----:B------:R-:W2:Y:S01]  /*24a0*/  LDG.E.64 R6, desc[UR6][R6.64] ;  /* 0x0000000606067981 */ /* 0x000ea2000c1e1b00 */
[----:B-1----:R-:W-:-:S06]  /*24b0*/  IMAD.WIDE R2, R3, 0x8, R8 ;  /* 0x0000000803027825 */ /* 0x002fcc00078e0208 */
[----:B------:R-:W2:Y:S02]  /*24c0*/  LDG.E.64 R2, desc[UR6][R2.64] ;  /* 0x0000000602027981 */ /* 0x000ea4000c1e1b00 */
[----:B--2---:R-:W-:Y:S01]  /*24d0*/  DFMA R12, R2, R6, R12 ;  /* 0x00000006020c722b */ /* 0x004fe2000000000c */
[----:B------:R-:W-:Y:S10]  /*24e0*/  BRA `(.L_x_12) ;  /* 0x0000000800e87947 */ /* 0x000ff40003800000 */
.L_x_24:
[----:B------:R-:W-:-:S13]  /*24f0*/  ISETP.GE.AND P0, PT, R4, RZ, PT ;  /* 0x000000ff0400720c */ /* 0x000fda0003f06270 */
[----:B------:R-:W-:Y:S05]  /*2500*/  @!P0 BRA `(.L_x_12) ;  /* 0x0000000800e08947 */ /* 0x000fea0003800000 */
[C---:B------:R-:W-:Y:S01]  /*2510*/  ISETP.GE.U32.AND P0, PT, R4.reuse, 0x7, PT ;  /* 0x000000070400780c */ /* 0x040fe20003f06070 */
[----:B------:R-:W-:Y:S01]  /*2520*/  VIADD R5, R4, 0x1 ;  /* 0x0000000104057836 */ /* 0x000fe20000000000 */
[----:B------:R-:W-:Y:S01]  /*2530*/  BSSY.RECONVERGENT B1, `(.L_x_32) ;  /* 0x000005e000017945 */ /* 0x000fe20003800200 */
[----:B------:R-:W-:Y:S02]  /*2540*/  MOV R6, R4 ;  /* 0x0000000400067202 */ /* 0x000fe40000000f00 */
[----:B------:R-:W-:Y:S02]  /*2550*/  CS2R R12, SRZ ;  /* 0x00000000000c7805 */ /* 0x000fe4000001ff00 */
[----:B------:R-:W-:-:S04]  /*2560*/  LOP3.LUT R7, R5, 0x7, RZ, 0xc0, !PT ;  /* 0x0000000705077812 */ /* 0x000fc800078ec0ff */
[----:B------:R-:W-:Y:S02]  /*2570*/  ISETP.NE.AND P1, PT, R7, RZ, PT ;  /* 0x000000ff0700720c */ /* 0x000fe40003f25270 */
[----:B------:R-:W-:Y:S11]  /*2580*/  @!P0 BRA `(.L_x_33) ;  /* 0x0000000400608947 */ /* 0x000ff60003800000 */
[----:B------:R-:W0:Y:S01]  /*2590*/  LDC.64 R8, c[0x0][0x388] ;  /* 0x0000e200ff087b82 */ /* 0x000e220000000a00 */
[----:B------:R-:W-:Y:S01]  /*25a0*/  LOP3.LUT R27, R5, 0x7ffffff8, RZ, 0xc0, !PT ;  /* 0x7ffffff8051b7812 */ /* 0x000fe200078ec0ff */
[----:B------:R-:W-:Y:S01]  /*25b0*/  IMAD.MOV.U32 R0, RZ, RZ, RZ ;  /* 0x000000ffff007224 */ /* 0x000fe200078e00ff */
[----:B------:R-:W-:Y:S02]  /*25c0*/  MOV R6, R4 ;  /* 0x0000000400067202 */ /* 0x000fe40000000f00 */
[----:B------:R-:W-:-:S03]  /*25d0*/  CS2R R12, SRZ ;  /* 0x00000000000c7805 */ /* 0x000fc6000001ff00 */
[----:B------:R-:W1:Y:S04]  /*25e0*/  LDC.64 R10, c[0x0][0x390] ;  /* 0x0000e400ff0a7b82 */ /* 0x000e680000000a00 */
.L_x_34:
[C---:B------:R-:W-:Y:S02]  /*25f0*/  IMAD R15, R6.reuse, R6, R6 ;  /* 0x00000006060f7224 */ /* 0x040fe400078e0206 */
[C---:B------:R-:W-:Y:S02]  /*2600*/  IMAD R14, R6.reuse, R3, R4 ;  /* 0x00000003060e7224 */ /* 0x040fe400078e0204 */
[----:B-1----:R-:W-:Y:S01]  /*2610*/  IMAD.WIDE.U32 R20, R6, 0x8, R10 ;  /* 0x0000000806147825 */ /* 0x002fe200078e000a */
[----:B------:R-:W-:-:S04]  /*2620*/  SHF.R.U32.HI R15, RZ, 0x1, R15 ;  /* 0x00000001ff0f7819 */ /* 0x000fc8000001160f */
[----:B------:R-:W2:Y:S01]  /*2630*/  LDG.E.64 R18, desc[UR6][R20.64] ;  /* 0x0000000614127981 */ /* 0x000ea2000c1e1b00 */
[----:B------:R-:W-:-:S04]  /*2640*/  IMAD.IADD R15, R14, 0x1, -R15 ;  /* 0x000000010e0f7824 */ /* 0x000fc800078e0a0f */
[----:B0-----:R-:W-:-:S05]  /*2650*/  IMAD.WIDE R16, R15, 0x8, R8 ;  /* 0x000000080f107825 */ /* 0x001fca00078e0208 */
[----:B------:R0:W2:Y:S01]  /*2660*/  LDG.E.64 R14, desc[UR6][R16.64] ;  /* 0x00000006100e7981 */ /* 0x0000a2000c1e1b00 */
[C---:B------:R-:W-:Y:S01]  /*2670*/  IADD3 R23, PT, PT, R6.reuse, -0x1, RZ ;  /* 0xffffffff06177810 */ /* 0x040fe20007ffe0ff */
[----:B------:R-:W-:-:S04]  /*2680*/  IMAD R25, R6, R3, -R3 ;  /* 0x0000000306197224 */ /* 0x000fc800078e0a03 */
[----:B------:R-:W-:-:S05]  /*2690*/  IMAD R24, R23, R6, RZ ;  /* 0x0000000617187224 */ /* 0x000fca00078e02ff */
[--C-:B------:R-:W-:Y:S01]  /*26a0*/  SHF.R.U32.HI R22, RZ, 0x1, R24.reuse ;  /* 0x00000001ff167819 */ /* 0x100fe20000011618 */
[----:B------:R-:W-:-:S03]  /*26b0*/  IMAD R24, R23, -0x2, R24 ;  /* 0xfffffffe17187824 */ /* 0x000fc600078e0218 */
[----:B------:R-:W-:Y:S01]  /*26c0*/  IADD3 R29, PT, PT, -R22, R25, R4 ;  /* 0x00000019161d7210 */ /* 0x000fe20007ffe104 */
[----:B------:R-:W-:-:S04]  /*26d0*/  IMAD.IADD R25, R25, 0x1, -R3 ;  /* 0x0000000119197824 */ /* 0x000fc800078e0a03 */
[----:B0-----:R-:W-:Y:S01]  /*26e0*/  IMAD.WIDE R16, R29, 0x8, R8 ;  /* 0x000000081d107825 */ /* 0x001fe200078e0208 */
[----:B------:R-:W-:-:S05]  /*26f0*/  IADD3 R29, PT, PT, R6, -0x2, RZ ;  /* 0xfffffffe061d7810 */ /* 0x000fca0007ffe0ff */
[----:B------:R-:W3:Y:S01]  /*2700*/  LDG.E.64 R16, desc[UR6][R16.64] ;  /* 0x0000000610107981 */ /* 0x000ee2000c1e1b00 */
[----:B--2---:R-:W-:Y:S01]  /*2710*/  DFMA R18, R14, R18, R12 ;  /* 0x000000120e12722b */ /* 0x004fe2000000000c */
[----:B------:R-:W-:Y:S01]  /*2720*/  SHF.R.U32.HI R12, RZ, 0x1, R24 ;  /* 0x00000001ff0c7819 */ /* 0x000fe20000011618 */
[----:B------:R-:W-:-:S03]  /*2730*/  IMAD.WIDE.U32 R14, R23, 0x8, R10 ;  /* 0x00000008170e7825 */ /* 0x000fc600078e000a */
[----:B------:R-:W-:-:S03]  /*2740*/  IADD3 R13, PT, PT, -R12, R25, R4 ;  /* 0x000000190c0d7210 */ /* 0x000fc60007ffe104 */
[----:B------:R-:W3:Y:S01]  /*2750*/  LDG.E.64 R14, desc[UR6][R14.64] ;  /* 0x000000060e0e7981 */ /* 0x000ee2000c1e1b00 */
[----:B------:R-:W-:-:S04]  /*2760*/  IMAD.WIDE.U32 R22, R29, 0x8, R10 ;  /* 0x000000081d167825 */ /* 0x000fc800078e000a */
[----:B------:R-:W-:Y:S01]  /*2770*/  IMAD.WIDE R12, R13, 0x8, R8 ;  /* 0x000000080d0c7825 */ /* 0x000fe200078e0208 */
[----:B------:R0:W2:Y:S05]  /*2780*/  LDG.E.64 R20, desc[UR6][R22.64] ;  /* 0x0000000616147981 */ /* 0x0000aa000c1e1b00 */
[----:B------:R-:W2:Y:S01]  /*2790*/  LDG.E.64 R12, desc[UR6][R12.64] ;  /* 0x000000060c0c7981 */ /* 0x000ea2000c1e1b00 */
[----:B------:R-:W-:Y:S01]  /*27a0*/  IMAD R24, R29, -0x2, R24 ;  /* 0xfffffffe1d187824 */ /* 0x000fe200078e0218 */
[----:B------:R-:W-:Y:S01]  /*27b0*/  IADD3 R25, PT, PT, R25, -R3, RZ ;  /* 0x8000000319197210 */ /* 0x000fe20007ffe0ff */
[----:B------:R-:W-:-:S03]  /*27c0*/  VIADD R29, R6, 0xfffffffd ;  /* 0xfffffffd061d7836 */ /* 0x000fc60000000000 */
[--C-:B------:R-:W-:Y:S01]  /*27d0*/  SHF.R.U32.HI R26, RZ, 0x1, R24.reuse ;  /* 0x00000001ff1a7819 */ /* 0x100fe20000011618 */
[----:B------:R-:W-:Y:S02]  /*27e0*/  IMAD R24, R29, -0x2, R24 ;  /* 0xfffffffe1d187824 */ /* 0x000fe400078e0218 */
[----:B0-----:R-:W-:Y:S02]  /*27f0*/  IMAD.IADD R22, R25, 0x1, -R3 ;  /* 0x0000000119167824 */ /* 0x001fe400078e0a03 */
[----:B------:R-:W-:Y:S01]  /*2800*/  IMAD.WIDE.U32 R28, R29, 0x8, R10 ;  /* 0x000000081d1c7825 */ /* 0x000fe200078e000a */
[----:B------:R-:W-:Y:S01]  /*2810*/  IADD3 R23, PT, PT, R6, -0x4, RZ ;  /* 0xfffffffc06177810 */ /* 0x000fe20007ffe0ff */
[----:B---3--:R-:W-:Y:S01]  /*2820*/  DFMA R18, R16, R14, R18 ;  /* 0x0000000e1012722b */ /* 0x008fe20000000012 */
[----:B------:R-:W-:-:S05]  /*2830*/  IADD3 R15, PT, PT, -R26, R25, R4 ;  /* 0x000000191a0f7210 */ /* 0x000fca0007ffe104 */
[----:B------:R-:W-:Y:S02]  /*2840*/  IMAD.WIDE R14, R15, 0x8, R8 ;  /* 0x000000080f0e7825 */ /* 0x000fe400078e0208 */
[----:B--2---:R-:W-:Y:S01]  /*2850*/  DFMA R20, R12, R20, R18 ;  /* 0x000000140c14722b */ /* 0x004fe20000000012 */
[----:B------:R-:W-:-:S03]  /*2860*/  SHF.R.U32.HI R13, RZ, 0x1, R24 ;  /* 0x00000001ff0d7819 */ /* 0x000fc60000011618 */
[----:B------:R-:W2:Y:S01]  /*2870*/  LDG.E.64 R14, desc[UR6][R14.64] ;  /* 0x000000060e0e7981 */ /* 0x000ea2000c1e1b00 */
[----:B------:R-:W-:-:S03]  /*2880*/  IADD3 R17, PT, PT, -R13, R22, R4 ;  /* 0x000000160d117210 */ /* 0x000fc60007ffe104 */
[----:B------:R-:W2:Y:S01]  /*2890*/  LDG.E.64 R12, desc[UR6][R28.64] ;  /* 0x000000061c0c7981 */ /* 0x000ea2000c1e1b00 */
[----:B------:R-:W-:-:S04]  /*28a0*/  IMAD.WIDE.U32 R18, R23, 0x8, R10 ;  /* 0x0000000817127825 */ /* 0x000fc800078e000a */
[----:B------:R-:W-:Y:S02]  /*28b0*/  IMAD.WIDE R16, R17, 0x8, R8 ;  /* 0x0000000811107825 */ /* 0x000fe400078e0208 */
[----:B------:R-:W3:Y:S04]  /*28c0*/  LDG.E.64 R18, desc[UR6][R18.64] ;  /* 0x0000000612127981 */ /* 0x000ee8000c1e1b00 */
[----:B------:R-:W3:Y:S01]  /*28d0*/  LDG.E.64 R16, desc[UR6][R16.64] ;  /* 0x0000000610107981 */ /* 0x000ee2000c1e1b00 */
[----:B------:R-:W-:Y:S01]  /*28e0*/  IMAD R24, R23, -0x2, R24 ;  /* 0xfffffffe17187824 */ /* 0x000fe200078e0218 */
[----:B------:R-:W-:-:S04]  /*28f0*/  IADD3 R23, PT, PT, R22, -R3, RZ ;  /* 0x8000000316177210 */ /* 0x000fc80007ffe0ff */
[----:B------:R-:W-:Y:S01]  /*2900*/  IADD3 R22, PT, PT, R4, -R3, R23 ;  /* 0x8000000304167210 */ /* 0x000fe20007ffe017 */
[----:B--2---:R-:W-:Y:S01]  /*2910*/  DFMA R12, R14, R12, R20 ;  /* 0x0000000c0e0c722b */ /* 0x004fe20000000014 */
[C---:B------:R-:W-:Y:S01]  /*2920*/  VIADD R21, R6.reuse, 0xfffffffb ;  /* 0xfffffffb06157836 */ /* 0x040fe20000000000 */
[--C-:B------:R-:W-:Y:S01]  /*2930*/  SHF.R.U32.HI R20, RZ, 0x1, R24.reuse ;  /* 0x00000001ff147819 */ /* 0x100fe20000011618 */
[----:B------:R-:W-:Y:S02]  /*2940*/  VIADD R15, R6, 0xfffffffa ;  /* 0xfffffffa060f7836 */ /* 0x000fe40000000000 */
[C---:B------:R-:W-:Y:S01]  /*2950*/  IMAD R24, R21.reuse, -0x2, R24 ;  /* 0xfffffffe15187824 */ /* 0x040fe200078e0218 */
[----:B------:R-:W-:Y:S01]  /*2960*/  IADD3 R25, PT, PT, -R20, R23, R4 ;  /* 0x0000001714197210 */ /* 0x000fe20007ffe104 */
[----:B------:R-:W-:Y:S01]  /*2970*/  IMAD.WIDE.U32 R20, R21, 0x8, R10 ;  /* 0x0000000815147825 */ /* 0x000fe200078e000a */
[----:B---3--:R-:W-:Y:S02]  /*2980*/  DFMA R12, R16, R18, R12 ;  /* 0x00000012100c722b */ /* 0x008fe4000000000c */
[--C-:B------:R-:W-:Y:S01]  /*2990*/  SHF.R.U32.HI R17, RZ, 0x1, R24.reuse ;  /* 0x00000001ff117819 */ /* 0x100fe20000011618 */
[----:B------:R-:W-:-:S02]  /*29a0*/  IMAD R24, R15, -0x2, R24 ;  /* 0xfffffffe0f187824 */ /* 0x000fc400078e0218 */
[----:B------:R-:W2:Y:S01]  /*29b0*/  LDG.E.64 R20, desc[UR6][R20.64] ;  /* 0x0000000614147981 */ /* 0x000ea2000c1e1b00 */
[----:B------:R-:W-:Y:S01]  /*29c0*/  IMAD.WIDE R18, R25, 0x8, R8 ;  /* 0x0000000819127825 */ /* 0x000fe200078e0208 */
[----:B------:R-:W-:Y:S02]  /*29d0*/  IADD3 R23, PT, PT, R22, -R17, RZ ;  /* 0x8000001116177210 */ /* 0x000fe40007ffe0ff */
[----:B------:R-:W-:Y:S01]  /*29e0*/  LEA.HI R25, R24, R3, RZ, 0x1f ;  /* 0x0000000318197211 */ /* 0x000fe200078ff8ff */
[----:B------:R-:W-:Y:S02]  /*29f0*/  IMAD.WIDE.U32 R16, R15, 0x8, R10 ;  /* 0x000000080f107825 */ /* 0x000fe400078e000a */
[----:B------:R-:W2:Y:S02]  /*2a00*/  LDG.E.64 R18, desc[UR6][R18.64] ;  /* 0x0000000612127981 */ /* 0x000ea4000c1e1b00 */
[----:B------:R-:W-:Y:S02]  /*2a10*/  IMAD.WIDE R14, R23, 0x8, R8 ;  /* 0x00000008170e7825 */ /* 0x000fe400078e0208 */
[----:B------:R-:W3:Y:S02]  /*2a20*/  LDG.E.64 R16, desc[UR6][R16.64] ;  /* 0x0000000610107981 */ /* 0x000ee4000c1e1b00 */
[----:B------:R-:W-:Y:S01]  /*2a30*/  IMAD.IADD R23, R22, 0x1, -R25 ;  /* 0x0000000116177824 */ /* 0x000fe200078e0a19 */
[----:B------:R-:W-:Y:S01]  /*2a40*/  IADD3 R25, PT, PT, R6, -0x7, RZ ;  /* 0xfffffff906197810 */ /* 0x000fe20007ffe0ff */
[----:B------:R-:W3:Y:S02]  /*2a50*/  LDG.E.64 R14, desc[UR6][R14.64] ;  /* 0x000000060e0e7981 */ /* 0x000ee4000c1e1b00 */
[----:B------:R-:W-:-:S04]  /*2a60*/  IMAD.WIDE R22, R23, 0x8, R8 ;  /* 0x0000000817167825 */ /* 0x000fc800078e0208 */
[----:B------:R-:W-:Y:S02]  /*2a70*/  IMAD.WIDE.U32 R24, R25, 0x8, R10 ;  /* 0x0000000819187825 */ /* 0x000fe400078e000a */
[----:B------:R-:W4:Y:S04]  /*2a80*/  LDG.E.64 R22, desc[UR6][R22.64] ;  /* 0x0000000616167981 */ /* 0x000f28000c1e1b00 */
[----:B------:R-:W4:Y:S01]  /*2a90*/  LDG.E.64 R24, desc[UR6][R24.64] ;  /* 0x0000000618187981 */ /* 0x000f22000c1e1b00 */
[----:B------:R-:W-:-:S05]  /*2aa0*/  VIADD R0, R0, 0x8 ;  /* 0x0000000800007836 */ /* 0x000fca0000000000 */
[----:B------:R-:W-:Y:S02]  /*2ab0*/  ISETP.NE.AND P0, PT, R0, R27, PT ;  /* 0x0000001b0000720c */ /* 0x000fe40003f05270 */
[----:B------:R-:W-:Y:S01]  /*2ac0*/  IADD3 R6, PT, PT, R6, -0x8, RZ ;  /* 0xfffffff806067810 */ /* 0x000fe20007ffe0ff */
[----:B--2---:R-:W-:-:S08]  /*2ad0*/  DFMA R12, R18, R20, R12 ;  /* 0x00000014120c722b */ /* 0x004fd0000000000c */
[----:B---3--:R-:W-:-:S08]  /*2ae0*/  DFMA R12, R14, R16, R12 ;  /* 0x000000100e0c722b */ /* 0x008fd0000000000c */
[----:B----4-:R-:W-:Y:S01]  /*2af0*/  DFMA R12, R22, R24, R12 ;  /* 0x00000018160c722b */ /* 0x010fe2000000000c */
[----:B------:R-:W-:Y:S10]  /*2b00*/  @P0 BRA `(.L_x_34) ;  /* 0xfffffff800b80947 */ /* 0x000ff4000383ffff */
.L_x_33:
[----:B------:R-:W-:Y:S05]  /*2b10*/  BSYNC.RECONVERGENT B1 ;  /* 0x0000000000017941 */ /* 0x000fea0003800200 */
.L_x_32:
[----:B------:R-:W-:Y:S05]  /*2b20*/  @!P1 BRA `(.L_x_12) ;  /* 0x0000000400589947 */ /* 0x000fea0003800000 */
[----:B------:R-:W-:Y:S01]  /*2b30*/  ISETP.GE.U32.AND P1, PT, R7, 0x4, PT ;  /* 0x000000040700780c */ /* 0x000fe20003f26070 */
[----:B------:R-:W-:Y:S01]  /*2b40*/  BSSY.RECONVERGENT B1, `(.L_x_35) ;  /* 0x000002c000017945 */ /* 0x000fe20003800200 */
[----:B------:R-:W-:-:S11]  /*2b50*/  LOP3.LUT P0, R5, R5, 0x3, RZ, 0xc0, !PT ;  /* 0x0000000305057812 */ /* 0x000fd6000780c0ff */
[----:B------:R-:W-:Y:S05]  /*2b60*/  @!P1 BRA `(.L_x_36) ;  /* 0x0000000000a49947 */ /* 0x000fea0003800000 */
[----:B------:R-:W0:Y:S01]  /*2b70*/  LDC.64 R10, c[0x0][0x390] ;  /* 0x0000e400ff0a7b82 */ /* 0x000e220000000a00 */
[C---:B------:R-:W-:Y:S02]  /*2b80*/  IMAD R7, R6.reuse, R6, R6 ;  /* 0x0000000606077224 */ /* 0x040fe400078e0206 */
[C---:B------:R-:W-:Y:S02]  /*2b90*/  VIADD R17, R6.reuse, 0xffffffff ;  /* 0xffffffff06117836 */ /* 0x040fe40000000000 */
[C---:B------:R-:W-:Y:S01]  /*2ba0*/  IMAD R0, R6.reuse, R3, R4 ;  /* 0x0000000306007224 */ /* 0x040fe200078e0204 */
[----:B------:R-:W-:Y:S01]  /*2bb0*/  SHF.R.U32.HI R7, RZ, 0x1, R7 ;  /* 0x00000001ff077819 */ /* 0x000fe20000011607 */
[C---:B------:R-:W-:Y:S01]  /*2bc0*/  IMAD R14, R6.reuse, R17, RZ ;  /* 0x00000011060e7224 */ /* 0x040fe200078e02ff */
[----:B------:R-:W1:Y:S01]  /*2bd0*/  LDC.64 R8, c[0x0][0x388] ;  /* 0x0000e200ff087b82 */ /* 0x000e620000000a00 */
[----:B------:R-:W-:Y:S01]  /*2be0*/  IMAD R15, R6, R3, -R3 ;  /* 0x00000003060f7224 */ /* 0x000fe200078e0a03 */
[----:B------:R-:W-:Y:S01]  /*2bf0*/  IADD3 R7, PT, PT, R0, -R7, RZ ;  /* 0x8000000700077210 */ /* 0x000fe20007ffe0ff */
[----:B------:R-:W-:Y:S01]  /*2c00*/  VIADD R23, R6, 0xfffffffe ;  /* 0xfffffffe06177836 */ /* 0x000fe20000000000 */
[--C-:B------:R-:W-:Y:S01]  /*2c10*/  SHF.R.U32.HI R16, RZ, 0x1, R14.reuse ;  /* 0x00000001ff107819 */ /* 0x100fe2000001160e */
[----:B------:R-:W-:-:S03]  /*2c20*/  IMAD R0, R17, -0x2, R14 ;  /* 0xfffffffe11007824 */ /* 0x000fc600078e020e */
[----:B------:R-:W-:Y:S01]  /*2c30*/  IADD3 R25, PT, PT, -R16, R15, R4 ;  /* 0x0000000f10197210 */ /* 0x000fe20007ffe104 */
[----:B------:R-:W-:Y:S02]  /*2c40*/  IMAD R22, R23, -0x2, R0 ;  /* 0xfffffffe17167824 */ /* 0x000fe400078e0200 */
[----:B0-----:R-:W-:Y:S01]  /*2c50*/  IMAD.WIDE.U32 R20, R6, 0x8, R10 ;  /* 0x0000000806147825 */ /* 0x001fe200078e000a */
[----:B------:R-:W-:-:S03]  /*2c60*/  SHF.R.U32.HI R0, RZ, 0x1, R0 ;  /* 0x00000001ff007819 */ /* 0x000fc60000011600 */
[----:B-1----:R-:W-:Y:S02]  /*2c70*/  IMAD.WIDE R18, R7, 0x8, R8 ;  /* 0x0000000807127825 */ /* 0x002fe400078e0208 */
[----:B------:R-:W2:Y:S01]  /*2c80*/  LDG.E.64 R20, desc[UR6][R20.64] ;  /* 0x0000000614147981 */ /* 0x000ea2000c1e1b00 */
[-C--:B------:R-:W-:Y:S01]  /*2c90*/  IADD3 R7, PT, PT, R4, -R3.reuse, R15 ;  /* 0x8000000304077210 */ /* 0x080fe20007ffe00f */
[----:B------:R-:W-:Y:S02]  /*2ca0*/  IMAD.WIDE.U32 R16, R17, 0x8, R10 ;  /* 0x0000000811107825 */ /* 0x000fe400078e000a */
[----:B------:R-:W2:Y:S02]  /*2cb0*/  LDG.E.64 R18, desc[UR6][R18.64] ;  /* 0x0000000612127981 */ /* 0x000ea4000c1e1b00 */
[----:B------:R-:W-:Y:S01]  /*2cc0*/  IMAD.WIDE R14, R25, 0x8, R8 ;  /* 0x00000008190e7825 */ /* 0x000fe200078e0208 */
[----:B------:R-:W-:Y:S01]  /*2cd0*/  LEA.HI R22, R22, R3, RZ, 0x1f ;  /* 0x0000000316167211 */ /* 0x000fe200078ff8ff */
[----:B------:R-:W3:Y:S01]  /*2ce0*/  LDG.E.64 R16, desc[UR6][R16.64] ;  /* 0x0000000610107981 */ /* 0x000ee2000c1e1b00 */
[----:B------:R-:W-:-:S03]  /*2cf0*/  IADD3 R25, PT, PT, R7, -R0, RZ ;  /* 0x8000000007197210 */ /* 0x000fc60007ffe0ff */
[----:B------:R-:W3:Y:S01]  /*2d00*/  LDG.E.64 R14, desc[UR6][R14.64] ;  /* 0x000000060e0e7981 */ /* 0x000ee2000c1e1b00 */
[----:B------:R-:W-:Y:S02]  /*2d10*/  IMAD.IADD R7, R7, 0x1, -R22 ;  /* 0x0000000107077824 */ /* 0x000fe400078e0a16 */
[----:B------:R-:W-:Y:S01]  /*2d20*/  IMAD.WIDE.U32 R22, R23, 0x8, R10 ;  /* 0x0000000817167825 */ /* 0x000fe200078e000a */
[----:B------:R-:W-:-:S03]  /*2d30*/  IADD3 R27, PT, PT, R6, -0x3, RZ ;  /* 0xfffffffd061b7810 */ /* 0x000fc60007ffe0ff */
[----:B------:R-:W-:Y:S02]  /*2d40*/  IMAD.WIDE R24, R25, 0x8, R8 ;  /* 0x0000000819187825 */ /* 0x000fe400078e0208 */
[----:B------:R-:W4:Y:S02]  /*2d50*/  LDG.E.64 R22, desc[UR6][R22.64] ;  /* 0x0000000616167981 */ /* 0x000f24000c1e1b00 */
[----:B------:R-:W-:Y:S02]  /*2d60*/  IMAD.WIDE.U32 R10, R27, 0x8, R10 ;  /* 0x000000081b0a7825 */ /* 0x000fe400078e000a */
[----:B------:R-:W4:Y:S02]  /*2d70*/  LDG.E.64 R24, desc[UR6][R24.64] ;  /* 0x0000000618187981 */ /* 0x000f24000c1e1b00 */
[----:B------:R-:W-:Y:S02]  /*2d80*/  IMAD.WIDE R8, R7, 0x8, R8 ;  /* 0x0000000807087825 */ /* 0x000fe400078e0208 */
[----:B------:R-:W5:Y:S04]  /*2d90*/  LDG.E.64 R10, desc[UR6][R10.64] ;  /* 0x000000060a0a7981 */ /* 0x000f68000c1e1b00 */
[----:B------:R-:W5:Y:S01]  /*2da0*/  LDG.E.64 R8, desc[UR6][R8.64] ;  /* 0x0000000608087981 */ /* 0x000f62000c1e1b00 */
[----:B------:R-:W-:Y:S01]  /*2db0*/  VIADD R6, R6, 0xfffffffc ;  /* 0xfffffffc06067836 */ /* 0x000fe20000000000 */
[----:B--2---:R-:W-:-:S08]  /*2dc0*/  DFMA R18, R18, R20, R12 ;  /* 0x000000141212722b */ /* 0x004fd0000000000c */
[----:B---3--:R-:W-:-:S08]  /*2dd0*/  DFMA R14, R14, R16, R18 ;  /* 0x000000100e0e722b */ /* 0x008fd00000000012 */
[----:B----4-:R-:W-:-:S08]  /*2de0*/  DFMA R14, R24, R22, R14 ;  /* 0x00000016180e722b */ /* 0x010fd0000000000e */
[----:B-----5:R-:W-:-:S11]  /*2df0*/  DFMA R12, R8, R10, R14 ;  /* 0x0000000a080c722b */ /* 0x020fd6000000000e */
.L_x_36:
[----:B------:R-:W-:Y:S05]  /*2e00*/  BSYNC.RECONVERGENT B1 ;  /* 0x0000000000017941 */ /* 0x000fea0003800200 */
.L_x_35:
[----:B------:R-:W-:Y:S05]  /*2e10*/  @!P0 BRA `(.L_x_12) ;  /* 0x00000000009c8947 */ /* 0x000fea0003800000 */
[----:B------:R-:W-:Y:S01]  /*2e20*/  ISETP.NE.AND P0, PT, R5, 0x1, PT ;  /* 0x000000010500780c */ /* 0x000fe20003f05270 */
[----:B------:R-:W-:Y:S01]  /*2e30*/  BSSY.RECONVERGENT B1, `(.L_x_37) ;  /* 0x0000019000017945 */ /* 0x000fe20003800200 */
[----:B------:R-:W-:-:S04]  /*2e40*/  LOP3.LUT R2, R2, 0x1, RZ, 0xc0, !PT ;  /* 0x0000000102027812 */ /* 0x000fc800078ec0ff */
[----:B------:R-:W-:-:S07]  /*2e50*/  ISETP.NE.U32.AND P1, PT, R2, 0x1, PT ;  /* 0x000000010200780c */ /* 0x000fce0003f25070 */
[----:B------:R-:W-:Y:S06]  /*2e60*/  @!P0 BRA `(.L_x_38) ;  /* 0x0000000000548947 */ /* 0x000fec0003800000 */
[----:B------:R-:W0:Y:S01]  /*2e70*/  LDC.64 R10, c[0x0][0x390] ;  /* 0x0000e400ff0a7b82 */ /* 0x000e220000000a00 */
[C---:B------:R-:W-:Y:S01]  /*2e80*/  IMAD R0, R6.reuse, R6, R6 ;  /* 0x0000000606007224 */ /* 0x040fe200078e0206 */
[C---:B------:R-:W-:Y:S01]  /*2e90*/  IADD3 R7, PT, PT, R6.reuse, -0x1, RZ ;  /* 0xffffffff06077810 */ /* 0x040fe20007ffe0ff */
[----:B------:R-:W-:-:S03]  /*2ea0*/  IMAD R5, R6, R3, R4 ;  /* 0x0000000306057224 */ /* 0x000fc600078e0204 */
[----:B------:R-:W-:Y:S01]  /*2eb0*/  SHF.R.U32.HI R0, RZ, 0x1, R0 ;  /* 0x00000001ff007819 */ /* 0x000fe20000011600 */
[----:B------:R-:W-:Y:S01]  /*2ec0*/  IMAD R2, R6, R7, RZ ;  /* 0x0000000706027224 */ /* 0x000fe200078e02ff */
[----:B------:R-:W1:Y:S03]  /*2ed0*/  LDC.64 R8, c[0x0][0x388] ;  /* 0x0000e200ff087b82 */ /* 0x000e660000000a00 */
[----:B------:R-:W-:Y:S01]  /*2ee0*/  IMAD.IADD R17, R5, 0x1, -R0 ;  /* 0x0000000105117824 */ /* 0x000fe200078e0a00 */
[----:B------:R-:W-:-:S04]  /*2ef0*/  LEA.HI R0, R2, R3, RZ, 0x1f ;  /* 0x0000000302007211 */ /* 0x000fc800078ff8ff */
[----:B------:R-:W-:Y:S01]  /*2f00*/  IADD3 R5, PT, PT, R5, -R0, RZ ;  /* 0x8000000005057210 */ /* 0x000fe20007ffe0ff */
[----:B0-----:R-:W-:-:S04]  /*2f10*/  IMAD.WIDE.U32 R14, R6, 0x8, R10 ;  /* 0x00000008060e7825 */ /* 0x001fc800078e000a */
[----:B-1----:R-:W-:Y:S02]  /*2f20*/  IMAD.WIDE R16, R17, 0x8, R8 ;  /* 0x0000000811107825 */ /* 0x002fe400078e0208 */
[----:B------:R-:W2:Y:S02]  /*2f30*/  LDG.E.64 R14, desc[UR6][R14.64] ;  /* 0x000000060e0e7981 */ /* 0x000ea4000c1e1b00 */
[----:B------:R-:W-:Y:S02]  /*2f40*/  IMAD.WIDE.U32 R10, R7, 0x8, R10 ;  /* 0x00000008070a7825 */ /* 0x000fe400078e000a */
[----:B------:R-:W2:Y:S02]  /*2f50*/  LDG.E.64 R16, desc[UR6][R16.64] ;  /* 0x0000000610107981 */ /* 0x000ea4000c1e1b00 */
[----:B------:R-:W-:Y:S02]  /*2f60*/  IMAD.WIDE R8, R5, 0x8, R8 ;  /* 0x0000000805087825 */ /* 0x000fe400078e0208 */
[----:B------:R-:W3:Y:S04]  /*2f70*/  LDG.E.64 R10, desc[UR6][R10.64] ;  /* 0x000000060a0a7981 */ /* 0x000ee8000c1e1b00 */
[----:B------:R-:W3:Y:S01]  /*2f80*/  LDG.E.64 R8, desc[UR6][R8.64] ;  /* 0x0000000608087981 */ /* 0x000ee2000c1e1b00 */
[----:B------:R-:W-:Y:S01]  /*2f90*/  VIADD R6, R6, 0xfffffffe ;  /* 0xfffffffe06067836 */ /* 0x000fe20000000000 */
[----:B--2---:R-:W-:-:S08]  /*2fa0*/  DFMA R12, R16, R14, R12 ;  /* 0x0000000e100c722b */ /* 0x004fd0000000000c */
[----:B---3--:R-:W-:-:S11]  /*2fb0*/  DFMA R12, R10, R8, R12 ;  /* 0x000000080a0c722b */ /* 0x008fd6000000000c */
.L_x_38:
[----:B------:R-:W-:Y:S05]  /*2fc0*/  BSYNC.RECONVERGENT B1 ;  /* 0x0000000000017941 */ /* 0x000fea0003800200 */
.L_x_37:
[----:B------:R-:W-:Y:S05]  /*2fd0*/  @!P1 BRA `(.L_x_12) ;  /* 0x00000000002c9947 */ /* 0x000fea0003800000 */
[----:B------:R-:W0:Y:S01]  /*2fe0*/  LDC.64 R10, c[0x0][0x390] ;  /* 0x0000e400ff0a7b82 */ /* 0x000e220000000a00 */
[C---:B------:R-:W-:Y:S02]  /*2ff0*/  IMAD R0, R6.reuse, R6, R6 ;  /* 0x0000000606007224 */ /* 0x040fe400078e0206 */
[----:B------:R-:W-:-:S03]  /*3000*/  IMAD R3, R6, R3, R4 ;  /* 0x0000000306037224 */ /* 0x000fc600078e0204 */
[----:B------:R-:W-:Y:S02]  /*3010*/  SHF.R.U32.HI R0, RZ, 0x1, R0 ;  /* 0x00000001ff007819 */ /* 0x000fe40000011600 */
[----:B------:R-:W1:Y:S02]  /*3020*/  LDC.64 R8, c[0x0][0x388] ;  /* 0x0000e200ff087b82 */ /* 0x000e640000000a00 */
[----:B------:R-:W-:Y:S01]  /*3030*/  IADD3 R3, PT, PT, R3, -R0, RZ ;  /* 0x8000000003037210 */ /* 0x000fe20007ffe0ff */
[----:B0-----:R-:W-:-:S06]  /*3040*/  IMAD.WIDE.U32 R6, R6, 0x8, R10 ;  /* 0x0000000806067825 */ /* 0x001fcc00078e000a */
[----:B------:R-:W2:Y:S01]  /*3050*/  LDG.E.64 R6, desc[UR6][R6.64] ;  /* 0x0000000606067981 */ /* 0x000ea2000c1e1b00 */
[----:B-1----:R-:W-:-:S06]  /*3060*/  IMAD.WIDE R2, R3, 0x8, R8 ;  /* 0x0000000803027825 */ /* 0x002fcc00078e0208 */
[----:B------:R-:W2:Y:S02]  /*3070*/  LDG.E.64 R2, desc[UR6][R2.64] ;  /* 0x0000000602027981 */ /* 0x000ea4000c1e1b00 */
[----:B--2---:R-:W-:-:S11]  /*3080*/  DFMA R12, R2, R6, R12 ;  /* 0x00000006020c722b */ /* 0x004fd6000000000c */
.L_x_12:
[----:B------:R-:W-:Y:S05]  /*3090*/  BSYNC.RECONVERGENT B0 ;  /* 0x0000000000007941 */ /* 0x000fea0003800200 */
.L_x_0:
[----:B------:R-:W0:Y:S02]  /*30a0*/  LDC.64 R2, c[0x0][0x398] ;  /* 0x0000e600ff027b82 */ /* 0x000e240000000a00 */
[----:B0-----:R-:W-:-:S05]  /*30b0*/  IMAD.WIDE R4, R4, 0x8, R2 ;  /* 0x0000000804047825 */ /* 0x001fca00078e0202 */
[----:B------:R-:W-:Y:S01]  /*30c0*/  STG.E.64 desc[UR6][R4.64], R12 ;  /* 0x0000000c04007986 */ /* 0x000fe2000c101b06 */
[----:B------:R-:W-:Y:S05]  /*30d0*/  EXIT ;  /* 0x000000000000794d */ /* 0x000fea0003800000 */
.L_x_39:
[----:B------:R-:W-:-:S00]  /*30e0*/  BRA `(.L_x_39) ;  /* 0xfffffffc00fc7947 */ /* 0x000fc0000383ffff */
[----:B------:R-:W-:-:S00]  /*30f0*/  NOP ;  /* 0x0000000000007918 */ /* 0x000fc00000000000 */
        /* <DEDUP_REMOVED lines=8> */
.L_x_40:


//--------------------- .nv.shared.reserved.0     --------------------------
	.section	.nv.shared.reserved.0,"aw",@nobits
	.weak		__nv_reservedSMEM_offset_0_alias
	.size		__nv_reservedSMEM_offset_0_alias, 0, 64
	.other		__nv_reservedSMEM_offset_0_alias,@"STO_CUDA_RESERVED_SHARED STV_DEFAULT"
__nv_reservedSMEM_offset_0_alias:
	.zero		0
	.zero		64


//--------------------- .nv.constant0._Z12dtpmv_kernelccciPdS_S_ --------------------------
	.section	.nv.constant0._Z12dtpmv_kernelccciPdS_S_,"a",@progbits
	.sectionflags	@""
	.align	4
.nv.constant0._Z12dtpmv_kernelccciPdS_S_:
	.zero		928


//--------------------- SYMBOLS --------------------------

	.type		.nv.reservedSmem.offset0,@object
	.size		.nv.reservedSmem.offset0,0x4
